// auto-generated by cutlass_sweep.conv — config: {"arch": "sm_90", "cluster_m": 2, "cluster_n": 1, "conv_kind": "wgrad", "dtype": "fp16", "ndim": 2, "tile_k": 32, "tile_m": 256, "tile_n": 128}
#include "cutlass/cutlass.h"
#include "cute/tensor.hpp"
#include "cutlass/kernel_hardware_info.hpp"
#include "cutlass/conv/convolution.h"
#include "cutlass/conv/dispatch_policy.hpp"
#include "cutlass/conv/collective/collective_builder.hpp"
#include "cutlass/conv/kernel/conv_universal.hpp"
#include "cutlass/conv/device/conv_universal_adapter.hpp"
#include "cutlass/epilogue/collective/collective_builder.hpp"

using namespace cute;
using Elem = cutlass::half_t;
using Acc  = float;
using LayoutAB = cutlass::layout::TensorNHWC;
using LayoutC  = cutlass::layout::TensorKCSR;
constexpr auto ConvOp = cutlass::conv::Operator::kWgrad;
using TileShape    = Shape<_256, Shape<_128>, Shape<_32>>;
using ClusterShape = Shape<_2, _1, _1>;

using CollectiveEpilogue = typename cutlass::epilogue::collective::CollectiveBuilder<
    cutlass::arch::Sm90, cutlass::arch::OpClassTensorOp,
    TileShape, ClusterShape,
    cutlass::epilogue::collective::EpilogueTileAuto,
    Acc, Acc,
    Elem, LayoutC, 128 / cutlass::sizeof_bits<Elem>::value,
    Elem, LayoutC, 128 / cutlass::sizeof_bits<Elem>::value,
    cutlass::epilogue::collective::EpilogueScheduleAuto
  >::CollectiveOp;

using CollectiveMainloop = typename cutlass::conv::collective::CollectiveBuilder<
    cutlass::arch::Sm90, cutlass::arch::OpClassTensorOp, ConvOp,
    Elem, LayoutAB, 128 / cutlass::sizeof_bits<Elem>::value,
    Elem, LayoutAB, 128 / cutlass::sizeof_bits<Elem>::value,
    Acc,
    TileShape, ClusterShape,
    cutlass::conv::collective::StageCountAutoCarveout<
        static_cast<int>(sizeof(typename CollectiveEpilogue::SharedStorage))>,
    cutlass::conv::collective::KernelScheduleAuto
  >::CollectiveOp;

using ProblemShape = cutlass::conv::ConvProblemShape<
    ConvOp, CollectiveMainloop::DispatchPolicy::NumSpatialDimensions>;
using ConvKernel = cutlass::conv::kernel::ConvUniversal<
    ProblemShape, CollectiveMainloop, CollectiveEpilogue>;
using Conv = cutlass::conv::device::ConvUniversalAdapter<ConvKernel>;

auto* _anchor = &cutlass::device_kernel<ConvKernel>;


// ===== COMPILED SASS (sm_90a) =====

	.target	sm_90a

	.elftype	@"ET_EXEC"


//--------------------- .note.nv.tkinfo           --------------------------
	.section	.note.nv.tkinfo,"",@"SHT_NOTE"
	.sectionflags	@"SHF_NOTE_NV_TKINFO"
	.tkinfo
        /*0018*/ 	.word	0x00000002
        /*0030*/ 	.string	""
        /*0030*/ 	.string	"ptxas"
        /*0030*/ 	.string	"Cuda compilation tools, release 13.0, V13.0.88"
        /*0030*/ 	.string	"Build cuda_13.0.r13.0/compiler.36424714_0"
        /*0030*/ 	.string	"-arch sm_90a -m 64 "



//--------------------- .note.nv.cuinfo           --------------------------
	.section	.note.nv.cuinfo,"",@"SHT_NOTE"
	.sectionflags	@"SHF_NOTE_NV_CUINFO"
        /*0018*/ 	.short	0x0002
        /*001a*/ 	.short	0x005a
        /*001c*/ 	.short	0x0082
	.zero		2


//--------------------- .nv.info                  --------------------------
	.section	.nv.info,"",@"SHT_CUDA_INFO"
	.align	4


	//----- nvinfo : EIATTR_REGCOUNT
	.align		4
        /*0000*/ 	.byte	0x04, 0x2f
        /*0002*/ 	.short	(.L_12 - .L_11)
	.align		4
.L_11:
        /*0004*/ 	.word	index@(_ZN7cutlass13device_kernelINS_4conv6kernel13ConvUniversalINS1_16ConvProblemShapeILNS1_8OperatorE2ELi2EEENS1_10collective14CollectiveConvINS1_46MainloopSm90TmaGmmaWarpSpecializedImplicitGemmILS5_2ELi9ELi2EN4cute5tupleIJNSA_1CILi2EEENSC_ILi1EEESE_EEENS1_36KernelImplicitTmaWarpSpecializedSm90ELi1EEENSB_IJNSC_ILi256EEENSB_IJNSC_ILi128EEEEEENSB_IJNSC_ILi32EEEEEEEEENS_6half_tESO_NSA_8TiledMMAINSA_8MMA_AtomIJNSA_4SM904GMMA26MMA_64x128x16_F32F16F16_SSILNSS_5MajorE1ELSU_1ELNSS_7ScaleInE1ELSV_1EEEEEENSA_6LayoutINSB_IJSE_SE_SE_EEENSB_IJNSC_ILi0EEES10_S10_EEEEENSB_IJNSA_10UnderscoreES13_S13_EEEEENS7_6detail26Sm90ImplicitGemmTileTraitsINSA_13SM90_TMA_LOADENSA_14ComposedLayoutINSA_7SwizzleILi3ELi4ELi3EEENSA_18smem_ptr_flag_bitsILi16EEENSY_INSB_IJNSB_IJNSC_ILi64EEENSC_ILi4EEEEEENSB_IJNSC_ILi8EEES1F_EEENSB_IJSE_NSC_ILi9EEEEEEEEENSB_IJNSB_IJSE_NSC_ILi2048EEEEEENSB_IJS1E_NSC_ILi512EEEEEENSB_IJS10_NSC_ILi8192EEEEEEEEEEEEEvEENS17_INSA_30SM90_TMA_LOAD_IM2COL_MULTICASTENS19_IS1B_S1D_NSY_INSB_IJNSB_IJS1E_SD_EEES1I_S1K_EEENSB_IJS1N_S1P_NSB_IJS10_NSC_ILi4096EEEEEEEEEEEEEvEEEENS_8epilogue10collective6detail29Sm90TmaWarpSpecializedAdapterINS27_15DefaultEpilogueISO_NSB_IJlNSB_IJSE_llEEES10_EEES2C_NS26_6thread17LinearCombinationISO_Li1EffLNS2D_9ScaleType4KindE0ELNS_15FloatRoundStyleE2ESO_EENS_4gemm15EpilogueDefaultEEEEEvvEEEEvNT_6ParamsE)
        /*0008*/ 	.word	0x000000ff


	//----- nvinfo : EIATTR_FRAME_SIZE
	.align		4
.L_12:
        /*000c*/ 	.byte	0x04, 0x11
        /*000e*/ 	.short	(.L_14 - .L_13)
	.align		4
.L_13:
        /*0010*/ 	.word	index@(_ZN7cutlass13device_kernelINS_4conv6kernel13ConvUniversalINS1_16ConvProblemShapeILNS1_8OperatorE2ELi2EEENS1_10collective14CollectiveConvINS1_46MainloopSm90TmaGmmaWarpSpecializedImplicitGemmILS5_2ELi9ELi2EN4cute5tupleIJNSA_1CILi2EEENSC_ILi1EEESE_EEENS1_36KernelImplicitTmaWarpSpecializedSm90ELi1EEENSB_IJNSC_ILi256EEENSB_IJNSC_ILi128EEEEEENSB_IJNSC_ILi32EEEEEEEEENS_6half_tESO_NSA_8TiledMMAINSA_8MMA_AtomIJNSA_4SM904GMMA26MMA_64x128x16_F32F16F16_SSILNSS_5MajorE1ELSU_1ELNSS_7ScaleInE1ELSV_1EEEEEENSA_6LayoutINSB_IJSE_SE_SE_EEENSB_IJNSC_ILi0EEES10_S10_EEEEENSB_IJNSA_10UnderscoreES13_S13_EEEEENS7_6detail26Sm90ImplicitGemmTileTraitsINSA_13SM90_TMA_LOADENSA_14ComposedLayoutINSA_7SwizzleILi3ELi4ELi3EEENSA_18smem_ptr_flag_bitsILi16EEENSY_INSB_IJNSB_IJNSC_ILi64EEENSC_ILi4EEEEEENSB_IJNSC_ILi8EEES1F_EEENSB_IJSE_NSC_ILi9EEEEEEEEENSB_IJNSB_IJSE_NSC_ILi2048EEEEEENSB_IJS1E_NSC_ILi512EEEEEENSB_IJS10_NSC_ILi8192EEEEEEEEEEEEEvEENS17_INSA_30SM90_TMA_LOAD_IM2COL_MULTICASTENS19_IS1B_S1D_NSY_INSB_IJNSB_IJS1E_SD_EEES1I_S1K_EEENSB_IJS1N_S1P_NSB_IJS10_NSC_ILi4096EEEEEEEEEEEEEvEEEENS_8epilogue10collective6detail29Sm90TmaWarpSpecializedAdapterINS27_15DefaultEpilogueISO_NSB_IJlNSB_IJSE_llEEES10_EEES2C_NS26_6thread17LinearCombinationISO_Li1EffLNS2D_9ScaleType4KindE0ELNS_15FloatRoundStyleE2ESO_EENS_4gemm15EpilogueDefaultEEEEEvvEEEEvNT_6ParamsE)
        /*0014*/ 	.word	0x00000270


	//----- nvinfo : EIATTR_MIN_STACK_SIZE
	.align		4
.L_14:
        /*0018*/ 	.byte	0x04, 0x12
        /*001a*/ 	.short	(.L_16 - .L_15)
	.align		4
.L_15:
        /*001c*/ 	.word	index@(_ZN7cutlass13device_kernelINS_4conv6kernel13ConvUniversalINS1_16ConvProblemShapeILNS1_8OperatorE2ELi2EEENS1_10collective14CollectiveConvINS1_46MainloopSm90TmaGmmaWarpSpecializedImplicitGemmILS5_2ELi9ELi2EN4cute5tupleIJNSA_1CILi2EEENSC_ILi1EEESE_EEENS1_36KernelImplicitTmaWarpSpecializedSm90ELi1EEENSB_IJNSC_ILi256EEENSB_IJNSC_ILi128EEEEEENSB_IJNSC_ILi32EEEEEEEEENS_6half_tESO_NSA_8TiledMMAINSA_8MMA_AtomIJNSA_4SM904GMMA26MMA_64x128x16_F32F16F16_SSILNSS_5MajorE1ELSU_1ELNSS_7ScaleInE1ELSV_1EEEEEENSA_6LayoutINSB_IJSE_SE_SE_EEENSB_IJNSC_ILi0EEES10_S10_EEEEENSB_IJNSA_10UnderscoreES13_S13_EEEEENS7_6detail26Sm90ImplicitGemmTileTraitsINSA_13SM90_TMA_LOADENSA_14ComposedLayoutINSA_7SwizzleILi3ELi4ELi3EEENSA_18smem_ptr_flag_bitsILi16EEENSY_INSB_IJNSB_IJNSC_ILi64EEENSC_ILi4EEEEEENSB_IJNSC_ILi8EEES1F_EEENSB_IJSE_NSC_ILi9EEEEEEEEENSB_IJNSB_IJSE_NSC_ILi2048EEEEEENSB_IJS1E_NSC_ILi512EEEEEENSB_IJS10_NSC_ILi8192EEEEEEEEEEEEEvEENS17_INSA_30SM90_TMA_LOAD_IM2COL_MULTICASTENS19_IS1B_S1D_NSY_INSB_IJNSB_IJS1E_SD_EEES1I_S1K_EEENSB_IJS1N_S1P_NSB_IJS10_NSC_ILi4096EEEEEEEEEEEEEvEEEENS_8epilogue10collective6detail29Sm90TmaWarpSpecializedAdapterINS27_15DefaultEpilogueISO_NSB_IJlNSB_IJSE_llEEES10_EEES2C_NS26_6thread17LinearCombinationISO_Li1EffLNS2D_9ScaleType4KindE0ELNS_15FloatRoundStyleE2ESO_EENS_4gemm15EpilogueDefaultEEEEEvvEEEEvNT_6ParamsE)
        /*0020*/ 	.word	0x00000270
.L_16:


//--------------------- .nv.compat                --------------------------
	.section	.nv.compat,"",@"SHT_CUDA_COMPAT_INFO"
	.align	4
        /*0000*/ 	.byte	0x02, 0x09, 0x01, 0x00, 0x02, 0x02, 0x04, 0x00, 0x02, 0x05, 0x05, 0x00, 0x03, 0x07, 0x01, 0x01
        /*0010*/ 	.byte	0x02, 0x03, 0x01, 0x00, 0x02, 0x06, 0x01, 0x00, 0x04, 0x0b, 0x08, 0x00, 0x00, 0x00, 0x00, 0x00
        /*0020*/ 	.byte	0x00, 0x00, 0x00, 0x00


//--------------------- .nv.info._ZN7cutlass13device_kernelINS_4conv6kernel13ConvUniversalINS1_16ConvProblemShapeILNS1_8OperatorE2ELi2EEENS1_10collective14CollectiveConvINS1_46MainloopSm90TmaGmmaWarpSpecializedImplicitGemmILS5_2ELi9ELi2EN4cute5tupleIJNSA_1CILi2EEENSC_ILi1EEESE_EEENS1_36KernelImplicitTmaWarpSpecializedSm90ELi1EEENSB_IJNSC_ILi256EEENSB_IJNSC_ILi128EEEEEENSB_IJNSC_ILi32EEEEEEEEENS_6half_tESO_NSA_8TiledMMAINSA_8MMA_AtomIJNSA_4SM904GMMA26MMA_64x128x16_F32F16F16_SSILNSS_5MajorE1ELSU_1ELNSS_7ScaleInE1ELSV_1EEEEEENSA_6LayoutINSB_IJSE_SE_SE_EEENSB_IJNSC_ILi0EEES10_S10_EEEEENSB_IJNSA_10UnderscoreES13_S13_EEEEENS7_6detail26Sm90ImplicitGemmTileTraitsINSA_13SM90_TMA_LOADENSA_14ComposedLayoutINSA_7SwizzleILi3ELi4ELi3EEENSA_18smem_ptr_flag_bitsILi16EEENSY_INSB_IJNSB_IJNSC_ILi64EEENSC_ILi4EEEEEENSB_IJNSC_ILi8EEES1F_EEENSB_IJSE_NSC_ILi9EEEEEEEEENSB_IJNSB_IJSE_NSC_ILi2048EEEEEENSB_IJS1E_NSC_ILi512EEEEEENSB_IJS10_NSC_ILi8192EEEEEEEEEEEEEvEENS17_INSA_30SM90_TMA_LOAD_IM2COL_MULTICASTENS19_IS1B_S1D_NSY_INSB_IJNSB_IJS1E_SD_EEES1I_S1K_EEENSB_IJS1N_S1P_NSB_IJS10_NSC_ILi4096EEEEEEEEEEEEEvEEEENS_8epilogue10collective6detail29Sm90TmaWarpSpecializedAdapterINS27_15DefaultEpilogueISO_NSB_IJlNSB_IJSE_llEEES10_EEES2C_NS26_6thread17LinearCombinationISO_Li1EffLNS2D_9ScaleType4KindE0ELNS_15FloatRoundStyleE2ESO_EENS_4gemm15EpilogueDefaultEEEEEvvEEEEvNT_6ParamsE --------------------------
	.section	.nv.info._ZN7cutlass13device_kernelINS_4conv6kernel13ConvUniversalINS1_16ConvProblemShapeILNS1_8OperatorE2ELi2EEENS1_10collective14CollectiveConvINS1_46MainloopSm90TmaGmmaWarpSpecializedImplicitGemmILS5_2ELi9ELi2EN4cute5tupleIJNSA_1CILi2EEENSC_ILi1EEESE_EEENS1_36KernelImplicitTmaWarpSpecializedSm90ELi1EEENSB_IJNSC_ILi256EEENSB_IJNSC_ILi128EEEEEENSB_IJNSC_ILi32EEEEEEEEENS_6half_tESO_NSA_8TiledMMAINSA_8MMA_AtomIJNSA_4SM904GMMA26MMA_64x128x16_F32F16F16_SSILNSS_5MajorE1ELSU_1ELNSS_7ScaleInE1ELSV_1EEEEEENSA_6LayoutINSB_IJSE_SE_SE_EEENSB_IJNSC_ILi0EEES10_S10_EEEEENSB_IJNSA_10UnderscoreES13_S13_EEEEENS7_6detail26Sm90ImplicitGemmTileTraitsINSA_13SM90_TMA_LOADENSA_14ComposedLayoutINSA_7SwizzleILi3ELi4ELi3EEENSA_18smem_ptr_flag_bitsILi16EEENSY_INSB_IJNSB_IJNSC_ILi64EEENSC_ILi4EEEEEENSB_IJNSC_ILi8EEES1F_EEENSB_IJSE_NSC_ILi9EEEEEEEEENSB_IJNSB_IJSE_NSC_ILi2048EEEEEENSB_IJS1E_NSC_ILi512EEEEEENSB_IJS10_NSC_ILi8192EEEEEEEEEEEEEvEENS17_INSA_30SM90_TMA_LOAD_IM2COL_MULTICASTENS19_IS1B_S1D_NSY_INSB_IJNSB_IJS1E_SD_EEES1I_S1K_EEENSB_IJS1N_S1P_NSB_IJS10_NSC_ILi4096EEEEEEEEEEEEEvEEEENS_8epilogue10collective6detail29Sm90TmaWarpSpecializedAdapterINS27_15DefaultEpilogueISO_NSB_IJlNSB_IJSE_llEEES10_EEES2C_NS26_6thread17LinearCombinationISO_Li1EffLNS2D_9ScaleType4KindE0ELNS_15FloatRoundStyleE2ESO_EENS_4gemm15EpilogueDefaultEEEEEvvEEEEvNT_6ParamsE,"",@"SHT_CUDA_INFO"
	.sectionflags	@""
	.align	4


	//----- nvinfo : EIATTR_CUDA_API_VERSION
	.align		4
        /*0000*/ 	.byte	0x04, 0x37
        /*0002*/ 	.short	(.L_18 - .L_17)
.L_17:
        /*0004*/ 	.word	0x00000082


	//----- nvinfo : EIATTR_KPARAM_INFO
	.align		4
.L_18:
        /*0008*/ 	.byte	0x04, 0x17
        /*000a*/ 	.short	(.L_20 - .L_19)
.L_19:
        /*000c*/ 	.word	0x00000000
        /*0010*/ 	.short	0x0000
        /*0012*/ 	.short	0x0070
        /*0014*/ 	.byte	0x00, 0xf0, 0x01, 0x0e


	//----- nvinfo : EIATTR_SPARSE_MMA_MASK
	.align		4
.L_20:
        /*0018*/ 	.byte	0x03, 0x50
        /*001a*/ 	.short	0x0000


	//----- nvinfo : EIATTR_MAXREG_COUNT
	.align		4
        /*001c*/ 	.byte	0x03, 0x1b
        /*001e*/ 	.short	0x00ff


	//----- nvinfo : EIATTR_NUM_BARRIERS
	.align		4
        /*0020*/ 	.byte	0x02, 0x4c
        /*0022*/ 	.byte	0x01
	.zero		1


	//----- nvinfo : EIATTR_ANNOTATIONS
	.align		4
        /*0024*/ 	.byte	0x04, 0x55
        /*0026*/ 	.short	(.L_22 - .L_21)


	//   ....[0]....
.L_21:
        /*0028*/ 	.word	0x00000001
        /*002c*/ 	.byte	0xc0, 0x0f, 0x00, 0x00, 0x01, 0x00, 0x00, 0x00, 0x00, 0x10, 0x00, 0x00, 0x01, 0x00, 0x00, 0x00
        /* <DEDUP_REMOVED lines=210> */
        /*0d5c*/ 	.byte	0xa0, 0x1e, 0x01, 0x00


	//----- nvinfo : EIATTR_MERCURY_ISA_VERSION
	.align		4
.L_22:
        /*0d60*/ 	.byte	0x03, 0x5f
        /*0d62*/ 	.short	0x0101


	//----- nvinfo : EIATTR_COOP_GROUP_MASK_REGIDS
	.align		4
        /*0d64*/ 	.byte	0x04, 0x29
        /*0d66*/ 	.short	(.L_24 - .L_23)


	//   ....[0]....
.L_23:
        /*0d68*/ 	.word	0xffffffff


	//   ....[1]....
        /*0d6c*/ 	.word	0xffffffff


	//   ....[2]....
        /*0d70*/ 	.word	0xffffffff


	//   ....[3]....
        /*0d74*/ 	.word	0xffffffff


	//----- nvinfo : EIATTR_COOP_GROUP_INSTR_OFFSETS
	.align		4
.L_24:
        /*0d78*/ 	.byte	0x04, 0x28
        /*0d7a*/ 	.short	(.L_26 - .L_25)


	//   ....[0]....
.L_25:
        /*0d7c*/ 	.word	0x00000060


	//   ....[1]....
        /*0d80*/ 	.word	0x00000090


	//   ....[2]....
        /*0d84*/ 	.word	0x00000190


	//   ....[3]....
        /*0d88*/ 	.word	0x000007b0


	//----- nvinfo : EIATTR_MBARRIER_INSTR_OFFSETS
	.align		4
.L_26:
        /*0d8c*/ 	.byte	0x04, 0x39
        /*0d8e*/ 	.short	(.L_28 - .L_27)


	//   ....[0]....
.L_27:
        /*0d90*/ 	.word	0x00000350
        /*0d94*/ 	.word	0x000000ff
        /*0d98*/ 	.word	0x00036000
        /*0d9c*/ 	.short	0x0100
        /*0d9e*/ 	.byte	0x07
	.zero		1


	//   ....[1]....
        /*0da0*/ 	.word	0x00000360
        /*0da4*/ 	.word	0x000000ff
        /*0da8*/ 	.word	0x00036048
        /*0dac*/ 	.short	0x0100
        /*0dae*/ 	.byte	0x07
	.zero		1


	//   ....[2]....
        /*0db0*/ 	.word	0x00000370
        /*0db4*/ 	.word	0x000000ff
        /*0db8*/ 	.word	0x00036008
        /*0dbc*/ 	.short	0x0100
        /*0dbe*/ 	.byte	0x07
	.zero		1


	//   ....[3]....
        /*0dc0*/ 	.word	0x00000380
        /*0dc4*/ 	.word	0x000000ff
        /*0dc8*/ 	.word	0x00036050
        /*0dcc*/ 	.short	0x0100
        /*0dce*/ 	.byte	0x07
	.zero		1


	//   ....[4]....
        /*0dd0*/ 	.word	0x00000390
        /*0dd4*/ 	.word	0x000000ff
        /*0dd8*/ 	.word	0x00036010
        /*0ddc*/ 	.short	0x0100
        /*0dde*/ 	.byte	0x07
	.zero		1


	//   ....[5]....
        /*0de0*/ 	.word	0x000003a0
        /*0de4*/ 	.word	0x000000ff
        /*0de8*/ 	.word	0x00036058
        /*0dec*/ 	.short	0x0100
        /*0dee*/ 	.byte	0x07
	.zero		1


	//   ....[6]....
        /*0df0*/ 	.word	0x000003b0
        /*0df4*/ 	.word	0x000000ff
        /*0df8*/ 	.word	0x00036018
        /*0dfc*/ 	.short	0x0100
        /*0dfe*/ 	.byte	0x07
	.zero		1


	//   ....[7]....
        /*0e00*/ 	.word	0x000003c0
        /*0e04*/ 	.word	0x000000ff
        /*0e08*/ 	.word	0x00036060
        /*0e0c*/ 	.short	0x0100
        /*0e0e*/ 	.byte	0x07
	.zero		1


	//   ....[8]....
        /*0e10*/ 	.word	0x000003d0
        /*0e14*/ 	.word	0x000000ff
        /*0e18*/ 	.word	0x00036020
        /*0e1c*/ 	.short	0x0100
        /*0e1e*/ 	.byte	0x07
	.zero		1


	//   ....[9]....
        /*0e20*/ 	.word	0x000003e0
        /*0e24*/ 	.word	0x000000ff
        /*0e28*/ 	.word	0x00036068
        /*0e2c*/ 	.short	0x0100
        /*0e2e*/ 	.byte	0x07
	.zero		1


	//   ....[10]....
        /*0e30*/ 	.word	0x000003f0
        /*0e34*/ 	.word	0x000000ff
        /*0e38*/ 	.word	0x00036028
        /*0e3c*/ 	.short	0x0100
        /*0e3e*/ 	.byte	0x07
	.zero		1


	//   ....[11]....
        /*0e40*/ 	.word	0x00000400
        /*0e44*/ 	.word	0x000000ff
        /*0e48*/ 	.word	0x00036070
        /*0e4c*/ 	.short	0x0100
        /*0e4e*/ 	.byte	0x07
	.zero		1


	//   ....[12]....
        /*0e50*/ 	.word	0x00000410
        /*0e54*/ 	.word	0x000000ff
        /*0e58*/ 	.word	0x00036030
        /*0e5c*/ 	.short	0x0100
        /*0e5e*/ 	.byte	0x07
	.zero		1


	//   ....[13]....
        /*0e60*/ 	.word	0x00000420
        /*0e64*/ 	.word	0x000000ff
        /*0e68*/ 	.word	0x00036078
        /*0e6c*/ 	.short	0x0100
        /*0e6e*/ 	.byte	0x07
	.zero		1


	//   ....[14]....
        /*0e70*/ 	.word	0x00000430
        /*0e74*/ 	.word	0x000000ff
        /*0e78*/ 	.word	0x00036038
        /*0e7c*/ 	.short	0x0100
        /*0e7e*/ 	.byte	0x07
	.zero		1


	//   ....[15]....
        /*0e80*/ 	.word	0x00000440
        /*0e84*/ 	.word	0x000000ff
        /*0e88*/ 	.word	0x00036080
        /*0e8c*/ 	.short	0x0100
        /*0e8e*/ 	.byte	0x07
	.zero		1


	//   ....[16]....
        /*0e90*/ 	.word	0x00000450
        /*0e94*/ 	.word	0x000000ff
        /*0e98*/ 	.word	0x00036040
        /*0e9c*/ 	.short	0x0100
        /*0e9e*/ 	.byte	0x07
	.zero		1


	//   ....[17]....
        /*0ea0*/ 	.word	0x00000460
        /*0ea4*/ 	.word	0x000000ff
        /*0ea8*/ 	.word	0x00036088
        /*0eac*/ 	.short	0x0100
        /*0eae*/ 	.byte	0x07
	.zero		1


	//   ....[18]....
        /*0eb0*/ 	.word	0x00001aa0
        /*0eb4*/ 	.word	0x00000003
        /*0eb8*/ 	.word	0x00036000
        /*0ebc*/ 	.short	0x010a
        /*0ebe*/ 	.byte	0x3f
	.zero		1


	//   ....[19]....
        /*0ec0*/ 	.word	0x00002b20
        /*0ec4*/ 	.word	0x00000000
        /*0ec8*/ 	.word	0x00036000
        /*0ecc*/ 	.short	0x010a
        /*0ece*/ 	.byte	0x3f
	.zero		1


	//   ....[20]....
        /*0ed0*/ 	.word	0x00003f60
        /*0ed4*/ 	.word	0x00000000
        /*0ed8*/ 	.word	0x00000000
        /*0edc*/ 	.short	0x0101
        /*0ede*/ 	.byte	0x3f
	.zero		1


	//   ....[21]....
        /*0ee0*/ 	.word	0x00004190
        /*0ee4*/ 	.word	0x00000006
        /*0ee8*/ 	.word	0x00000000
        /*0eec*/ 	.short	0x0101
        /*0eee*/ 	.byte	0x3f
	.zero		1


	//   ....[22]....
        /*0ef0*/ 	.word	0x00017040
        /*0ef4*/ 	.word	0x0000000a
        /*0ef8*/ 	.word	0x00036048
        /*0efc*/ 	.short	0x010a
        /*0efe*/ 	.byte	0x3f
	.zero		1


	//   ....[23]....
        /*0f00*/ 	.word	0x000178a0
        /*0f04*/ 	.word	0x00000003
        /*0f08*/ 	.word	0x00000000
        /*0f0c*/ 	.short	0x010a
        /*0f0e*/ 	.byte	0x3f
	.zero		1


	//   ....[24]....
        /*0f10*/ 	.word	0x00017960
        /*0f14*/ 	.word	0x00000003
        /*0f18*/ 	.word	0x00000000
        /*0f1c*/ 	.short	0x010a
        /*0f1e*/ 	.byte	0x3f
	.zero		1


	//   ....[25]....
        /*0f20*/ 	.word	0x00017a20
        /*0f24*/ 	.word	0x00000003
        /*0f28*/ 	.word	0x00000000
        /*0f2c*/ 	.short	0x010a
        /*0f2e*/ 	.byte	0x3f
	.zero		1


	//   ....[26]....
        /*0f30*/ 	.word	0x00017ae0
        /*0f34*/ 	.word	0x00000003
        /*0f38*/ 	.word	0x00000000
        /*0f3c*/ 	.short	0x010a
        /*0f3e*/ 	.byte	0x3f
	.zero		1


	//   ....[27]....
        /*0f40*/ 	.word	0x00017ba0
        /*0f44*/ 	.word	0x00000003
        /*0f48*/ 	.word	0x00000000
        /*0f4c*/ 	.short	0x010a
        /*0f4e*/ 	.byte	0x3f
	.zero		1


	//   ....[28]....
        /*0f50*/ 	.word	0x00017c60
        /*0f54*/ 	.word	0x00000003
        /*0f58*/ 	.word	0x00000000
        /*0f5c*/ 	.short	0x010a
        /*0f5e*/ 	.byte	0x3f
	.zero		1


	//   ....[29]....
        /*0f60*/ 	.word	0x00017d20
        /*0f64*/ 	.word	0x00000003
        /*0f68*/ 	.word	0x00000000
        /*0f6c*/ 	.short	0x010a
        /*0f6e*/ 	.byte	0x3f
	.zero		1


	//   ....[30]....
        /*0f70*/ 	.word	0x00017de0
        /*0f74*/ 	.word	0x00000003
        /*0f78*/ 	.word	0x00000000
        /*0f7c*/ 	.short	0x010a
        /*0f7e*/ 	.byte	0x3f
	.zero		1


	//   ....[31]....
        /*0f80*/ 	.word	0x00017ea0
        /*0f84*/ 	.word	0x00000003
        /*0f88*/ 	.word	0x00000000
        /*0f8c*/ 	.short	0x010a
        /*0f8e*/ 	.byte	0x3f
	.zero		1


	//----- nvinfo : EIATTR_NUM_MBARRIERS
	.align		4
.L_28:
        /*0f90*/ 	.byte	0x03, 0x38
        /*0f92*/ 	.short	0x0012


	//----- nvinfo : EIATTR_EXIT_INSTR_OFFSETS
	.align		4
        /*0f94*/ 	.byte	0x04, 0x1c
        /*0f96*/ 	.short	(.L_30 - .L_29)


	//   ....[0]....
.L_29:
        /*0f98*/ 	.word	0x00000fb0


	//   ....[1]....
        /*0f9c*/ 	.word	0x000044a0


	//   ....[2]....
        /*0fa0*/ 	.word	0x00004530


	//   ....[3]....
        /*0fa4*/ 	.word	0x00011470


	//   ....[4]....
        /*0fa8*/ 	.word	0x000114b0


	//   ....[5]....
        /*0fac*/ 	.word	0x00016da0


	//   ....[6]....
        /*0fb0*/ 	.word	0x00016dd0


	//   ....[7]....
        /*0fb4*/ 	.word	0x00016df0


	//   ....[8]....
        /*0fb8*/ 	.word	0x000177a0


	//   ....[9]....
        /*0fbc*/ 	.word	0x00017ed0


	//----- nvinfo : EIATTR_MAX_THREADS
	.align		4
.L_30:
        /*0fc0*/ 	.byte	0x04, 0x05
        /*0fc2*/ 	.short	(.L_32 - .L_31)
.L_31:
        /*0fc4*/ 	.word	0x00000100
        /*0fc8*/ 	.word	0x00000001
        /*0fcc*/ 	.word	0x00000001


	//----- nvinfo : EIATTR_CRS_STACK_SIZE
	.align		4
.L_32:
        /*0fd0*/ 	.byte	0x04, 0x1e
        /*0fd2*/ 	.short	(.L_34 - .L_33)
.L_33:
        /*0fd4*/ 	.word	0x00000000


	//----- nvinfo : EIATTR_CBANK_PARAM_SIZE
	.align		4
.L_34:
        /*0fd8*/ 	.byte	0x03, 0x19
        /*0fda*/ 	.short	0x03f0


	//----- nvinfo : EIATTR_PARAM_CBANK
	.align		4
        /*0fdc*/ 	.byte	0x04, 0x0a
        /*0fde*/ 	.short	(.L_36 - .L_35)
	.align		4
.L_35:
        /*0fe0*/ 	.word	index@(.nv.constant0._ZN7cutlass13device_kernelINS_4conv6kernel13ConvUniversalINS1_16ConvProblemShapeILNS1_8OperatorE2ELi2EEENS1_10collective14CollectiveConvINS1_46MainloopSm90TmaGmmaWarpSpecializedImplicitGemmILS5_2ELi9ELi2EN4cute5tupleIJNSA_1CILi2EEENSC_ILi1EEESE_EEENS1_36KernelImplicitTmaWarpSpecializedSm90ELi1EEENSB_IJNSC_ILi256EEENSB_IJNSC_ILi128EEEEEENSB_IJNSC_ILi32EEEEEEEEENS_6half_tESO_NSA_8TiledMMAINSA_8MMA_AtomIJNSA_4SM904GMMA26MMA_64x128x16_F32F16F16_SSILNSS_5MajorE1ELSU_1ELNSS_7ScaleInE1ELSV_1EEEEEENSA_6LayoutINSB_IJSE_SE_SE_EEENSB_IJNSC_ILi0EEES10_S10_EEEEENSB_IJNSA_10UnderscoreES13_S13_EEEEENS7_6detail26Sm90ImplicitGemmTileTraitsINSA_13SM90_TMA_LOADENSA_14ComposedLayoutINSA_7SwizzleILi3ELi4ELi3EEENSA_18smem_ptr_flag_bitsILi16EEENSY_INSB_IJNSB_IJNSC_ILi64EEENSC_ILi4EEEEEENSB_IJNSC_ILi8EEES1F_EEENSB_IJSE_NSC_ILi9EEEEEEEEENSB_IJNSB_IJSE_NSC_ILi2048EEEEEENSB_IJS1E_NSC_ILi512EEEEEENSB_IJS10_NSC_ILi8192EEEEEEEEEEEEEvEENS17_INSA_30SM90_TMA_LOAD_IM2COL_MULTICASTENS19_IS1B_S1D_NSY_INSB_IJNSB_IJS1E_SD_EEES1I_S1K_EEENSB_IJS1N_S1P_NSB_IJS10_NSC_ILi4096EEEEEEEEEEEEEvEEEENS_8epilogue10collective6detail29Sm90TmaWarpSpecializedAdapterINS27_15DefaultEpilogueISO_NSB_IJlNSB_IJSE_llEEES10_EEES2C_NS26_6thread17LinearCombinationISO_Li1EffLNS2D_9ScaleType4KindE0ELNS_15FloatRoundStyleE2ESO_EENS_4gemm15EpilogueDefaultEEEEEvvEEEEvNT_6ParamsE)
        /*0fe4*/ 	.short	0x0210
        /*0fe6*/ 	.short	0x03f0


	//----- nvinfo : EIATTR_SW_WAR
	.align		4
.L_36:
        /*0fe8*/ 	.byte	0x04, 0x36
        /*0fea*/ 	.short	(.L_38 - .L_37)
.L_37:
        /*0fec*/ 	.word	0x00000008
.L_38:


//--------------------- .nv.callgraph             --------------------------
	.section	.nv.callgraph,"",@"SHT_CUDA_CALLGRAPH"
	.align	4
	.sectionentsize	8
	.align		4
        /*0000*/ 	.word	0x00000000
	.align		4
        /*0004*/ 	.word	0xffffffff
	.align		4
        /*0008*/ 	.word	0x00000000
	.align		4
        /*000c*/ 	.word	0xfffffffe
	.align		4
        /*0010*/ 	.word	0x00000000
	.align		4
        /*0014*/ 	.word	0xfffffffd
	.align		4
        /*0018*/ 	.word	0x00000000
	.align		4
        /*001c*/ 	.word	0xfffffffc


//--------------------- .nv.constant4             --------------------------
	.section	.nv.constant4,"a",@progbits
	.align	8
	.align		8
.nv.constant4:
        /*0000*/ 	.dword	_ZN39_INTERNAL_f04f0603_4_k_cu_70c4694b_37254cuda3std3__45__cpo5beginE
	.align		8
        /*0008*/ 	.dword	_ZN39_INTERNAL_f04f0603_4_k_cu_70c4694b_37254cuda3std3__45__cpo3endE
	.align		8
        /*0010*/ 	.dword	_ZN39_INTERNAL_f04f0603_4_k_cu_70c4694b_37254cuda3std3__45__cpo6cbeginE
	.align		8
        /*0018*/ 	.dword	_ZN39_INTERNAL_f04f0603_4_k_cu_70c4694b_37254cuda3std3__45__cpo4cendE
	.align		8
        /*0020*/ 	.dword	_ZN39_INTERNAL_f04f0603_4_k_cu_70c4694b_37254cuda3std3__441_GLOBAL__N__f04f0603_4_k_cu_70c4694b_37256ignoreE
	.align		8
        /*0028*/ 	.dword	_ZN39_INTERNAL_f04f0603_4_k_cu_70c4694b_37254cuda3std3__419piecewise_constructE
	.align		8
        /*0030*/ 	.dword	_ZN39_INTERNAL_f04f0603_4_k_cu_70c4694b_37254cuda3std3__48in_placeE
	.align		8
        /*0038*/ 	.dword	_ZN39_INTERNAL_f04f0603_4_k_cu_70c4694b_37254cuda3std6ranges3__45__cpo4swapE
	.align		8
        /*0040*/ 	.dword	_ZN39_INTERNAL_f04f0603_4_k_cu_70c4694b_37254cuda3std6ranges3__45__cpo9iter_moveE
	.align		8
        /*0048*/ 	.dword	_ZN39_INTERNAL_f04f0603_4_k_cu_70c4694b_37254cute7productE
	.align		8
        /*0050*/ 	.dword	_ZN39_INTERNAL_f04f0603_4_k_cu_70c4694b_37254cute1_E


//--------------------- .text._ZN7cutlass13device_kernelINS_4conv6kernel13ConvUniversalINS1_16ConvProblemShapeILNS1_8OperatorE2ELi2EEENS1_10collective14CollectiveConvINS1_46MainloopSm90TmaGmmaWarpSpecializedImplicitGemmILS5_2ELi9ELi2EN4cute5tupleIJNSA_1CILi2EEENSC_ILi1EEESE_EEENS1_36KernelImplicitTmaWarpSpecializedSm90ELi1EEENSB_IJNSC_ILi256EEENSB_IJNSC_ILi128EEEEEENSB_IJNSC_ILi32EEEEEEEEENS_6half_tESO_NSA_8TiledMMAINSA_8MMA_AtomIJNSA_4SM904GMMA26MMA_64x128x16_F32F16F16_SSILNSS_5MajorE1ELSU_1ELNSS_7ScaleInE1ELSV_1EEEEEENSA_6LayoutINSB_IJSE_SE_SE_EEENSB_IJNSC_ILi0EEES10_S10_EEEEENSB_IJNSA_10UnderscoreES13_S13_EEEEENS7_6detail26Sm90ImplicitGemmTileTraitsINSA_13SM90_TMA_LOADENSA_14ComposedLayoutINSA_7SwizzleILi3ELi4ELi3EEENSA_18smem_ptr_flag_bitsILi16EEENSY_INSB_IJNSB_IJNSC_ILi64EEENSC_ILi4EEEEEENSB_IJNSC_ILi8EEES1F_EEENSB_IJSE_NSC_ILi9EEEEEEEEENSB_IJNSB_IJSE_NSC_ILi2048EEEEEENSB_IJS1E_NSC_ILi512EEEEEENSB_IJS10_NSC_ILi8192EEEEEEEEEEEEEvEENS17_INSA_30SM90_TMA_LOAD_IM2COL_MULTICASTENS19_IS1B_S1D_NSY_INSB_IJNSB_IJS1E_SD_EEES1I_S1K_EEENSB_IJS1N_S1P_NSB_IJS10_NSC_ILi4096EEEEEEEEEEEEEvEEEENS_8epilogue10collective6detail29Sm90TmaWarpSpecializedAdapterINS27_15DefaultEpilogueISO_NSB_IJlNSB_IJSE_llEEES10_EEES2C_NS26_6thread17LinearCombinationISO_Li1EffLNS2D_9ScaleType4KindE0ELNS_15FloatRoundStyleE2ESO_EENS_4gemm15EpilogueDefaultEEEEEvvEEEEvNT_6ParamsE --------------------------
	.section	.text._ZN7cutlass13device_kernelINS_4conv6kernel13ConvUniversalINS1_16ConvProblemShapeILNS1_8OperatorE2ELi2EEENS1_10collective14CollectiveConvINS1_46MainloopSm90TmaGmmaWarpSpecializedImplicitGemmILS5_2ELi9ELi2EN4cute5tupleIJNSA_1CILi2EEENSC_ILi1EEESE_EEENS1_36KernelImplicitTmaWarpSpecializedSm90ELi1EEENSB_IJNSC_ILi256EEENSB_IJNSC_ILi128EEEEEENSB_IJNSC_ILi32EEEEEEEEENS_6half_tESO_NSA_8TiledMMAINSA_8MMA_AtomIJNSA_4SM904GMMA26MMA_64x128x16_F32F16F16_SSILNSS_5MajorE1ELSU_1ELNSS_7ScaleInE1ELSV_1EEEEEENSA_6LayoutINSB_IJSE_SE_SE_EEENSB_IJNSC_ILi0EEES10_S10_EEEEENSB_IJNSA_10UnderscoreES13_S13_EEEEENS7_6detail26Sm90ImplicitGemmTileTraitsINSA_13SM90_TMA_LOADENSA_14ComposedLayoutINSA_7SwizzleILi3ELi4ELi3EEENSA_18smem_ptr_flag_bitsILi16EEENSY_INSB_IJNSB_IJNSC_ILi64EEENSC_ILi4EEEEEENSB_IJNSC_ILi8EEES1F_EEENSB_IJSE_NSC_ILi9EEEEEEEEENSB_IJNSB_IJSE_NSC_ILi2048EEEEEENSB_IJS1E_NSC_ILi512EEEEEENSB_IJS10_NSC_ILi8192EEEEEEEEEEEEEvEENS17_INSA_30SM90_TMA_LOAD_IM2COL_MULTICASTENS19_IS1B_S1D_NSY_INSB_IJNSB_IJS1E_SD_EEES1I_S1K_EEENSB_IJS1N_S1P_NSB_IJS10_NSC_ILi4096EEEEEEEEEEEEEvEEEENS_8epilogue10collective6detail29Sm90TmaWarpSpecializedAdapterINS27_15DefaultEpilogueISO_NSB_IJlNSB_IJSE_llEEES10_EEES2C_NS26_6thread17LinearCombinationISO_Li1EffLNS2D_9ScaleType4KindE0ELNS_15FloatRoundStyleE2ESO_EENS_4gemm15EpilogueDefaultEEEEEvvEEEEvNT_6ParamsE,"ax",@progbits
	.align	128
.text._ZN7cutlass13device_kernelINS_4conv6kernel13ConvUniversalINS1_16ConvProblemShapeILNS1_8OperatorE2ELi2EEENS1_10collective14CollectiveConvINS1_46MainloopSm90TmaGmmaWarpSpecializedImplicitGemmILS5_2ELi9ELi2EN4cute5tupleIJNSA_1CILi2EEENSC_ILi1EEESE_EEENS1_36KernelImplicitTmaWarpSpecializedSm90ELi1EEENSB_IJNSC_ILi256EEENSB_IJNSC_ILi128EEEEEENSB_IJNSC_ILi32EEEEEEEEENS_6half_tESO_NSA_8TiledMMAINSA_8MMA_AtomIJNSA_4SM904GMMA26MMA_64x128x16_F32F16F16_SSILNSS_5MajorE1ELSU_1ELNSS_7ScaleInE1ELSV_1EEEEEENSA_6LayoutINSB_IJSE_SE_SE_EEENSB_IJNSC_ILi0EEES10_S10_EEEEENSB_IJNSA_10UnderscoreES13_S13_EEEEENS7_6detail26Sm90ImplicitGemmTileTraitsINSA_13SM90_TMA_LOADENSA_14ComposedLayoutINSA_7SwizzleILi3ELi4ELi3EEENSA_18smem_ptr_flag_bitsILi16EEENSY_INSB_IJNSB_IJNSC_ILi64EEENSC_ILi4EEEEEENSB_IJNSC_ILi8EEES1F_EEENSB_IJSE_NSC_ILi9EEEEEEEEENSB_IJNSB_IJSE_NSC_ILi2048EEEEEENSB_IJS1E_NSC_ILi512EEEEEENSB_IJS10_NSC_ILi8192EEEEEEEEEEEEEvEENS17_INSA_30SM90_TMA_LOAD_IM2COL_MULTICASTENS19_IS1B_S1D_NSY_INSB_IJNSB_IJS1E_SD_EEES1I_S1K_EEENSB_IJS1N_S1P_NSB_IJS10_NSC_ILi4096EEEEEEEEEEEEEvEEEENS_8epilogue10collective6detail29Sm90TmaWarpSpecializedAdapterINS27_15DefaultEpilogueISO_NSB_IJlNSB_IJSE_llEEES10_EEES2C_NS26_6thread17LinearCombinationISO_Li1EffLNS2D_9ScaleType4KindE0ELNS_15FloatRoundStyleE2ESO_EENS_4gemm15EpilogueDefaultEEEEEvvEEEEvNT_6ParamsE:
        .type           _ZN7cutlass13device_kernelINS_4conv6kernel13ConvUniversalINS1_16ConvProblemShapeILNS1_8OperatorE2ELi2EEENS1_10collective14CollectiveConvINS1_46MainloopSm90TmaGmmaWarpSpecializedImplicitGemmILS5_2ELi9ELi2EN4cute5tupleIJNSA_1CILi2EEENSC_ILi1EEESE_EEENS1_36KernelImplicitTmaWarpSpecializedSm90ELi1EEENSB_IJNSC_ILi256EEENSB_IJNSC_ILi128EEEEEENSB_IJNSC_ILi32EEEEEEEEENS_6half_tESO_NSA_8TiledMMAINSA_8MMA_AtomIJNSA_4SM904GMMA26MMA_64x128x16_F32F16F16_SSILNSS_5MajorE1ELSU_1ELNSS_7ScaleInE1ELSV_1EEEEEENSA_6LayoutINSB_IJSE_SE_SE_EEENSB_IJNSC_ILi0EEES10_S10_EEEEENSB_IJNSA_10UnderscoreES13_S13_EEEEENS7_6detail26Sm90ImplicitGemmTileTraitsINSA_13SM90_TMA_LOADENSA_14ComposedLayoutINSA_7SwizzleILi3ELi4ELi3EEENSA_18smem_ptr_flag_bitsILi16EEENSY_INSB_IJNSB_IJNSC_ILi64EEENSC_ILi4EEEEEENSB_IJNSC_ILi8EEES1F_EEENSB_IJSE_NSC_ILi9EEEEEEEEENSB_IJNSB_IJSE_NSC_ILi2048EEEEEENSB_IJS1E_NSC_ILi512EEEEEENSB_IJS10_NSC_ILi8192EEEEEEEEEEEEEvEENS17_INSA_30SM90_TMA_LOAD_IM2COL_MULTICASTENS19_IS1B_S1D_NSY_INSB_IJNSB_IJS1E_SD_EEES1I_S1K_EEENSB_IJS1N_S1P_NSB_IJS10_NSC_ILi4096EEEEEEEEEEEEEvEEEENS_8epilogue10collective6detail29Sm90TmaWarpSpecializedAdapterINS27_15DefaultEpilogueISO_NSB_IJlNSB_IJSE_llEEES10_EEES2C_NS26_6thread17LinearCombinationISO_Li1EffLNS2D_9ScaleType4KindE0ELNS_15FloatRoundStyleE2ESO_EENS_4gemm15EpilogueDefaultEEEEEvvEEEEvNT_6ParamsE,@function
        .size           _ZN7cutlass13device_kernelINS_4conv6kernel13ConvUniversalINS1_16ConvProblemShapeILNS1_8OperatorE2ELi2EEENS1_10collective14CollectiveConvINS1_46MainloopSm90TmaGmmaWarpSpecializedImplicitGemmILS5_2ELi9ELi2EN4cute5tupleIJNSA_1CILi2EEENSC_ILi1EEESE_EEENS1_36KernelImplicitTmaWarpSpecializedSm90ELi1EEENSB_IJNSC_ILi256EEENSB_IJNSC_ILi128EEEEEENSB_IJNSC_ILi32EEEEEEEEENS_6half_tESO_NSA_8TiledMMAINSA_8MMA_AtomIJNSA_4SM904GMMA26MMA_64x128x16_F32F16F16_SSILNSS_5MajorE1ELSU_1ELNSS_7ScaleInE1ELSV_1EEEEEENSA_6LayoutINSB_IJSE_SE_SE_EEENSB_IJNSC_ILi0EEES10_S10_EEEEENSB_IJNSA_10UnderscoreES13_S13_EEEEENS7_6detail26Sm90ImplicitGemmTileTraitsINSA_13SM90_TMA_LOADENSA_14ComposedLayoutINSA_7SwizzleILi3ELi4ELi3EEENSA_18smem_ptr_flag_bitsILi16EEENSY_INSB_IJNSB_IJNSC_ILi64EEENSC_ILi4EEEEEENSB_IJNSC_ILi8EEES1F_EEENSB_IJSE_NSC_ILi9EEEEEEEEENSB_IJNSB_IJSE_NSC_ILi2048EEEEEENSB_IJS1E_NSC_ILi512EEEEEENSB_IJS10_NSC_ILi8192EEEEEEEEEEEEEvEENS17_INSA_30SM90_TMA_LOAD_IM2COL_MULTICASTENS19_IS1B_S1D_NSY_INSB_IJNSB_IJS1E_SD_EEES1I_S1K_EEENSB_IJS1N_S1P_NSB_IJS10_NSC_ILi4096EEEEEEEEEEEEEvEEEENS_8epilogue10collective6detail29Sm90TmaWarpSpecializedAdapterINS27_15DefaultEpilogueISO_NSB_IJlNSB_IJSE_llEEES10_EEES2C_NS26_6thread17LinearCombinationISO_Li1EffLNS2D_9ScaleType4KindE0ELNS_15FloatRoundStyleE2ESO_EENS_4gemm15EpilogueDefaultEEEEEvvEEEEvNT_6ParamsE,(.L_x_547 - _ZN7cutlass13device_kernelINS_4conv6kernel13ConvUniversalINS1_16ConvProblemShapeILNS1_8OperatorE2ELi2EEENS1_10collective14CollectiveConvINS1_46MainloopSm90TmaGmmaWarpSpecializedImplicitGemmILS5_2ELi9ELi2EN4cute5tupleIJNSA_1CILi2EEENSC_ILi1EEESE_EEENS1_36KernelImplicitTmaWarpSpecializedSm90ELi1EEENSB_IJNSC_ILi256EEENSB_IJNSC_ILi128EEEEEENSB_IJNSC_ILi32EEEEEEEEENS_6half_tESO_NSA_8TiledMMAINSA_8MMA_AtomIJNSA_4SM904GMMA26MMA_64x128x16_F32F16F16_SSILNSS_5MajorE1ELSU_1ELNSS_7ScaleInE1ELSV_1EEEEEENSA_6LayoutINSB_IJSE_SE_SE_EEENSB_IJNSC_ILi0EEES10_S10_EEEEENSB_IJNSA_10UnderscoreES13_S13_EEEEENS7_6detail26Sm90ImplicitGemmTileTraitsINSA_13SM90_TMA_LOADENSA_14ComposedLayoutINSA_7SwizzleILi3ELi4ELi3EEENSA_18smem_ptr_flag_bitsILi16EEENSY_INSB_IJNSB_IJNSC_ILi64EEENSC_ILi4EEEEEENSB_IJNSC_ILi8EEES1F_EEENSB_IJSE_NSC_ILi9EEEEEEEEENSB_IJNSB_IJSE_NSC_ILi2048EEEEEENSB_IJS1E_NSC_ILi512EEEEEENSB_IJS10_NSC_ILi8192EEEEEEEEEEEEEvEENS17_INSA_30SM90_TMA_LOAD_IM2COL_MULTICASTENS19_IS1B_S1D_NSY_INSB_IJNSB_IJS1E_SD_EEES1I_S1K_EEENSB_IJS1N_S1P_NSB_IJS10_NSC_ILi4096EEEEEEEEEEEEEvEEEENS_8epilogue10collective6detail29Sm90TmaWarpSpecializedAdapterINS27_15DefaultEpilogueISO_NSB_IJlNSB_IJSE_llEEES10_EEES2C_NS26_6thread17LinearCombinationISO_Li1EffLNS2D_9ScaleType4KindE0ELNS_15FloatRoundStyleE2ESO_EENS_4gemm15EpilogueDefaultEEEEEvvEEEEvNT_6ParamsE)
        .other          _ZN7cutlass13device_kernelINS_4conv6kernel13ConvUniversalINS1_16ConvProblemShapeILNS1_8OperatorE2ELi2EEENS1_10collective14CollectiveConvINS1_46MainloopSm90TmaGmmaWarpSpecializedImplicitGemmILS5_2ELi9ELi2EN4cute5tupleIJNSA_1CILi2EEENSC_ILi1EEESE_EEENS1_36KernelImplicitTmaWarpSpecializedSm90ELi1EEENSB_IJNSC_ILi256EEENSB_IJNSC_ILi128EEEEEENSB_IJNSC_ILi32EEEEEEEEENS_6half_tESO_NSA_8TiledMMAINSA_8MMA_AtomIJNSA_4SM904GMMA26MMA_64x128x16_F32F16F16_SSILNSS_5MajorE1ELSU_1ELNSS_7ScaleInE1ELSV_1EEEEEENSA_6LayoutINSB_IJSE_SE_SE_EEENSB_IJNSC_ILi0EEES10_S10_EEEEENSB_IJNSA_10UnderscoreES13_S13_EEEEENS7_6detail26Sm90ImplicitGemmTileTraitsINSA_13SM90_TMA_LOADENSA_14ComposedLayoutINSA_7SwizzleILi3ELi4ELi3EEENSA_18smem_ptr_flag_bitsILi16EEENSY_INSB_IJNSB_IJNSC_ILi64EEENSC_ILi4EEEEEENSB_IJNSC_ILi8EEES1F_EEENSB_IJSE_NSC_ILi9EEEEEEEEENSB_IJNSB_IJSE_NSC_ILi2048EEEEEENSB_IJS1E_NSC_ILi512EEEEEENSB_IJS10_NSC_ILi8192EEEEEEEEEEEEEvEENS17_INSA_30SM90_TMA_LOAD_IM2COL_MULTICASTENS19_IS1B_S1D_NSY_INSB_IJNSB_IJS1E_SD_EEES1I_S1K_EEENSB_IJS1N_S1P_NSB_IJS10_NSC_ILi4096EEEEEEEEEEEEEvEEEENS_8epilogue10collective6detail29Sm90TmaWarpSpecializedAdapterINS27_15DefaultEpilogueISO_NSB_IJlNSB_IJSE_llEEES10_EEES2C_NS26_6thread17LinearCombinationISO_Li1EffLNS2D_9ScaleType4KindE0ELNS_15FloatRoundStyleE2ESO_EENS_4gemm15EpilogueDefaultEEEEEvvEEEEvNT_6ParamsE,@"STO_CUDA_ENTRY STV_DEFAULT"
_ZN7cutlass13device_kernelINS_4conv6kernel13ConvUniversalINS1_16ConvProblemShapeILNS1_8OperatorE2ELi2EEENS1_10collective14CollectiveConvINS1_46MainloopSm90TmaGmmaWarpSpecializedImplicitGemmILS5_2ELi9ELi2EN4cute5tupleIJNSA_1CILi2EEENSC_ILi1EEESE_EEENS1_36KernelImplicitTmaWarpSpecializedSm90ELi1EEENSB_IJNSC_ILi256EEENSB_IJNSC_ILi128EEEEEENSB_IJNSC_ILi32EEEEEEEEENS_6half_tESO_NSA_8TiledMMAINSA_8MMA_AtomIJNSA_4SM904GMMA26MMA_64x128x16_F32F16F16_SSILNSS_5MajorE1ELSU_1ELNSS_7ScaleInE1ELSV_1EEEEEENSA_6LayoutINSB_IJSE_SE_SE_EEENSB_IJNSC_ILi0EEES10_S10_EEEEENSB_IJNSA_10UnderscoreES13_S13_EEEEENS7_6detail26Sm90ImplicitGemmTileTraitsINSA_13SM90_TMA_LOADENSA_14ComposedLayoutINSA_7SwizzleILi3ELi4ELi3EEENSA_18smem_ptr_flag_bitsILi16EEENSY_INSB_IJNSB_IJNSC_ILi64EEENSC_ILi4EEEEEENSB_IJNSC_ILi8EEES1F_EEENSB_IJSE_NSC_ILi9EEEEEEEEENSB_IJNSB_IJSE_NSC_ILi2048EEEEEENSB_IJS1E_NSC_ILi512EEEEEENSB_IJS10_NSC_ILi8192EEEEEEEEEEEEEvEENS17_INSA_30SM90_TMA_LOAD_IM2COL_MULTICASTENS19_IS1B_S1D_NSY_INSB_IJNSB_IJS1E_SD_EEES1I_S1K_EEENSB_IJS1N_S1P_NSB_IJS10_NSC_ILi4096EEEEEEEEEEEEEvEEEENS_8epilogue10collective6detail29Sm90TmaWarpSpecializedAdapterINS27_15DefaultEpilogueISO_NSB_IJlNSB_IJSE_llEEES10_EEES2C_NS26_6thread17LinearCombinationISO_Li1EffLNS2D_9ScaleType4KindE0ELNS_15FloatRoundStyleE2ESO_EENS_4gemm15EpilogueDefaultEEEEEvvEEEEvNT_6ParamsE:
[----:B------:R-:W0:Y:S01]  /*0000*/  LDC R1, c[0x0][0x28] ;  /* 0x00000a00ff017b82 */ /* 0x000e220000000800 */
[----:B------:R-:W1:Y:S01]  /*0010*/  S2R R9, SR_TID.X ;  /* 0x0000000000097919 */ /* 0x000e620000002100 */
[----:B------:R-:W-:Y:S01]  /*0020*/  ELECT P0, URZ, PT ;  /* 0x00000000003f782f */ /* 0x000fe20003800000 */
[----:B------:R-:W-:Y:S01]  /*0030*/  BSSY B0, `(.L_x_0) ;  /* 0x0000015000007945 */ /* 0x000fe20003800000 */
[----:B0-----:R-:W-:Y:S01]  /*0040*/  VIADD R1, R1, 0xfffffd90 ;  /* 0xfffffd9001017836 */ /* 0x001fe20000000000 */
[----:B-1----:R-:W-:-:S05]  /*0050*/  SHF.R.U32.HI R0, RZ, 0x5, R9 ;  /* 0x00000005ff007819 */ /* 0x002fca0000011609 */
[----:B------:R-:W0:Y:S02]  /*0060*/  SHFL.IDX PT, R2, R0, RZ, 0x1f ;  /* 0x00001fff00027589 */ /* 0x000e2400000e0000 */
[----:B0-----:R-:W-:Y:S02]  /*0070*/  R2UR UR6, R2 ;  /* 0x00000000020672ca */ /* 0x001fe400000e0000 */
[----:B------:R-:W-:-:S06]  /*0080*/  SHF.R.U32.HI R2, RZ, 0x7, R9 ;  /* 0x00000007ff027819 */ /* 0x000fcc0000011609 */
[----:B------:R-:W0:Y:S05]  /*0090*/  SHFL.IDX PT, R2, R2, RZ, 0x1f ;  /* 0x00001fff02027589 */ /* 0x000e2a00000e0000 */
[----:B------:R-:W-:Y:S02]  /*00a0*/  USHF.R.S32.HI UR4, URZ, 0x1f, UR6 ;  /* 0x0000001f3f047899 */ /* 0x000fe40008011406 */
[----:B------:R-:W-:Y:S02]  /*00b0*/  ISETP.NE.OR P0, PT, RZ, UR6, !P0 ;  /* 0x00000006ff007c0c */ /* 0x000fe4000c705670 */
[----:B------:R-:W-:-:S04]  /*00c0*/  ULEA.HI UR4, UR4, UR6, URZ, 0x2 ;  /* 0x0000000604047291 */ /* 0x000fc8000f8f103f */
[----:B------:R-:W-:-:S04]  /*00d0*/  ULOP3.LUT UR4, UR4, 0xfffffffc, URZ, 0xc0, !UPT ;  /* 0xfffffffc04047892 */ /* 0x000fc8000f8ec03f */
[----:B------:R-:W-:-:S03]  /*00e0*/  UIADD3 UR6, UR6, -UR4, URZ ;  /* 0x8000000406067290 */ /* 0x000fc6000fffe03f */
[----:B------:R-:W-:Y:S09]  /*00f0*/  @P0 BRA `(.L_x_1) ;  /* 0x0000000000200947 */ /* 0x000ff20003800000 */
[----:B------:R-:W-:Y:S02]  /*0100*/  ULDC.64 UR4, c[0x0][0x198] ;  /* 0x0000660000047ab9 */ /* 0x000fe40000000a00 */
[----:B------:R-:W-:Y:S02]  /*0110*/  UIADD3 UR8, UP0, UR4, 0xf0, URZ ;  /* 0x000000f004087890 */ /* 0x000fe4000ff1e03f */
[----:B------:R-:W-:Y:S02]  /*0120*/  UIADD3 UR4, UP1, UR4, 0x1f0, URZ ;  /* 0x000001f004047890 */ /* 0x000fe4000ff3e03f */
[----:B------:R-:W-:Y:S02]  /*0130*/  UIADD3.X UR9, URZ, UR5, URZ, UP0, !UPT ;  /* 0x000000053f097290 */ /* 0x000fe400087fe43f */
[----:B------:R-:W-:-:S07]  /*0140*/  UIADD3.X UR5, URZ, UR5, URZ, UP1, !UPT ;  /* 0x000000053f057290 */ /* 0x000fce0008ffe43f */
[----:B------:R1:W-:Y:S02]  /*0150*/  UTMACCTL.PF [UR8] ;  /* 0x00000000080079b9 */ /* 0x0003e40008040000 */
[----:B------:R1:W-:Y:S02]  /*0160*/  UTMACCTL.PF [UR4] ;  /* 0x00000000040079b9 */ /* 0x0003e40008040000 */
[----:B-1----:R-:W-:Y:S01]  /*0170*/  NOP ;  /* 0x0000000000007918 */ /* 0x002fe20000000000 */
.L_x_1:
[----:B------:R-:W-:Y:S05]  /*0180*/  BSYNC B0 ;  /* 0x0000000000007941 */ /* 0x000fea0003800000 */
.L_x_0:
[----:B------:R-:W1:Y:S01]  /*0190*/  SHFL.IDX PT, R0, R0, RZ, 0x1f ;  /* 0x00001fff00007589 */ /* 0x000e6200000e0000 */
[----:B0-----:R-:W-:Y:S02]  /*01a0*/  R2UR UR10, R2 ;  /* 0x00000000020a72ca */ /* 0x001fe400000e0000 */
[----:B------:R-:W-:Y:S01]  /*01b0*/  SHF.R.S32.HI R2, RZ, 0x1f, R9 ;  /* 0x0000001fff027819 */ /* 0x000fe20000011409 */
[----:B------:R-:W0:Y:S03]  /*01c0*/  S2R R4, SR_CTAID.X ;  /* 0x0000000000047919 */ /* 0x000e260000002500 */
[----:B------:R-:W-:-:S04]  /*01d0*/  LEA.HI R2, R2, R9, RZ, 0x7 ;  /* 0x0000000902027211 */ /* 0x000fc800078f38ff */
[----:B------:R-:W-:-:S03]  /*01e0*/  LOP3.LUT R2, R2, 0xffffff80, RZ, 0xc0, !PT ;  /* 0xffffff8002027812 */ /* 0x000fc600078ec0ff */
[----:B------:R-:W-:Y:S02]  /*01f0*/  ULOP3.LUT UP0, URZ, UR10, UR6, URZ, 0xfc, !UPT ;  /* 0x000000060a3f7292 */ /* 0x000fe4000f80fc3f */
[----:B------:R-:W-:Y:S01]  /*0200*/  UISETP.NE.AND UP1, UPT, UR10, 0x1, UPT ;  /* 0x000000010a00788c */ /* 0x000fe2000bf25270 */
[----:B------:R-:W-:Y:S01]  /*0210*/  IMAD.IADD R7, R9, 0x1, -R2 ;  /* 0x0000000109077824 */ /* 0x000fe200078e0a02 */
[----:B------:R-:W-:-:S04]  /*0220*/  USEL UR14, URZ, 0x1, UP0 ;  /* 0x000000013f0e7887 */ /* 0x000fc80008000000 */
[----:B------:R-:W-:Y:S01]  /*0230*/  USEL UR14, UR14, 0x2, UP1 ;  /* 0x000000020e0e7887 */ /* 0x000fe20008800000 */
[----:B-1----:R-:W-:-:S13]  /*0240*/  ISETP.NE.AND P0, PT, R0, RZ, PT ;  /* 0x000000ff0000720c */ /* 0x002fda0003f05270 */
[----:B0-----:R-:W-:Y:S05]  /*0250*/  @P0 BRA `(.L_x_2) ;  /* 0x00000000008c0947 */ /* 0x001fea0003800000 */
[----:B------:R-:W-:Y:S01]  /*0260*/  ELECT P0, URZ, PT ;  /* 0x00000000003f782f */ /* 0x000fe20003800000 */
[----:B------:R-:W-:-:S12]  /*0270*/  BSSY B0, `(.L_x_2) ;  /* 0x0000021000007945 */ /* 0x000fd80003800000 */
[----:B------:R-:W-:Y:S05]  /*0280*/  @!P0 BRA `(.L_x_3) ;  /* 0x00000000007c8947 */ /* 0x000fea0003800000 */
[----:B------:R-:W0:Y:S01]  /*0290*/  S2UR UR7, SR_CgaCtaId ;  /* 0x00000000000779c3 */ /* 0x000e220000008800 */
[----:B------:R-:W-:Y:S01]  /*02a0*/  UMOV UR4, 0x400 ;  /* 0x0000040000047882 */ /* 0x000fe20000000000 */
[----:B------:R-:W-:Y:S01]  /*02b0*/  UMOV UR5, 0x1 ;  /* 0x0000000100057882 */ /* 0x000fe20000000000 */
[----:B------:R-:W-:Y:S02]  /*02c0*/  UMOV UR8, 0x2 ;  /* 0x0000000200087882 */ /* 0x000fe40000000000 */
[----:B------:R-:W-:-:S04]  /*02d0*/  UIADD3 UR8, -UR8, 0x100000, URZ ;  /* 0x0010000008087890 */ /* 0x000fc8000fffe13f */
[----:B------:R-:W-:Y:S02]  /*02e0*/  USHF.L.U32 UR9, UR8, 0xb, URZ ;  /* 0x0000000b08097899 */ /* 0x000fe4000800063f */
[----:B------:R-:W-:Y:S02]  /*02f0*/  USHF.L.U32 UR8, UR8, 0x1, URZ ;  /* 0x0000000108087899 */ /* 0x000fe4000800063f */
[----:B0-----:R-:W-:Y:S02]  /*0300*/  ULEA UR7, UR7, UR4, 0x18 ;  /* 0x0000000407077291 */ /* 0x001fe4000f8ec03f */
[----:B------:R-:W-:-:S04]  /*0310*/  UIADD3 UR4, -UR5, 0x100000, URZ ;  /* 0x0010000005047890 */ /* 0x000fc8000fffe13f */
[----:B------:R-:W-:Y:S02]  /*0320*/  USHF.L.U32 UR5, UR4, 0xb, URZ ;  /* 0x0000000b04057899 */ /* 0x000fe4000800063f */
[----:B------:R-:W-:Y:S01]  /*0330*/  USHF.L.U32 UR4, UR4, 0x1, URZ ;  /* 0x0000000104047899 */ /* 0x000fe2000800063f */
[----:B------:R-:W0:Y:S11]  /*0340*/  FENCE.VIEW.ASYNC.S ;  /* 0x00000000000073c6 */ /* 0x000e360000000000 */
[----:B0-----:R0:W1:Y:S01]  /*0350*/  SYNCS.EXCH.64 URZ, [UR7+0x36000], UR4 ;  /* 0x03600004073f75b2 */ /* 0x0010620008000100 */
[----:B------:R0:W2:Y:S01]  /*0360*/  SYNCS.EXCH.64 URZ, [UR7+0x36048], UR8 ;  /* 0x03604808073f75b2 */ /* 0x0000a20008000100 */
[----:B------:R0:W3:Y:S01]  /*0370*/  SYNCS.EXCH.64 URZ, [UR7+0x36008], UR4 ;  /* 0x03600804073f75b2 */ /* 0x0000e20008000100 */
[----:B------:R0:W4:Y:S01]  /*0380*/  SYNCS.EXCH.64 URZ, [UR7+0x36050], UR8 ;  /* 0x03605008073f75b2 */ /* 0x0001220008000100 */
[----:B------:R0:W0:Y:S01]  /*0390*/  SYNCS.EXCH.64 URZ, [UR7+0x36010], UR4 ;  /* 0x03601004073f75b2 */ /* 0x0000220008000100 */
        /* <DEDUP_REMOVED lines=13> */
[----:B------:R-:W-:Y:S01]  /*0470*/  NOP ;  /* 0x0000000000007918 */ /* 0x000fe20000000000 */
.L_x_3:
[----:B0-----:R-:W-:Y:S05]  /*0480*/  BSYNC B0 ;  /* 0x0000000000007941 */ /* 0x001fea0003800000 */
.L_x_2:
[----:B------:R-:W0:Y:S01]  /*0490*/  S2UR UR22, SR_CTAID.Y ;  /* 0x00000000001679c3 */ /* 0x000e220000002600 */
[----:B------:R-:W-:Y:S01]  /*04a0*/  SHF.R.S32.HI R8, RZ, 0x1f, R7 ;  /* 0x0000001fff087819 */ /* 0x000fe20000011407 */
[----:B------:R-:W-:Y:S01]  /*04b0*/  ULDC UR4, c[0x0][0x150] ;  /* 0x0000540000047ab9 */ /* 0x000fe20000000800 */
[----:B------:R-:W-:Y:S01]  /*04c0*/  SHF.R.S32.HI R5, RZ, 0x1f, R0 ;  /* 0x0000001fff057819 */ /* 0x000fe20000011400 */
[----:B------:R-:W-:Y:S01]  /*04d0*/  NOP ;  /* 0x0000000000007918 */ /* 0x000fe20000000000 */
[----:B------:R-:W-:Y:S01]  /*04e0*/  LEA.HI R2, R8, R7, RZ, 0x3 ;  /* 0x0000000708027211 */ /* 0x000fe200078f18ff */
[----:B------:R-:W-:Y:S01]  /*04f0*/  NOP ;  /* 0x0000000000007918 */ /* 0x000fe20000000000 */
[----:B------:R-:W-:Y:S01]  /*0500*/  I2FP.F32.U32 R6, R4 ;  /* 0x0000000400067245 */ /* 0x000fe20000201000 */
[----:B------:R-:W5:Y:S01]  /*0510*/  LDC R11, c[0x0][0x140] ;  /* 0x00005000ff0b7b82 */ /* 0x000f620000000800 */
[--C-:B------:R-:W-:Y:S02]  /*0520*/  SHF.R.S32.HI R3, RZ, 0x3, R2.reuse ;  /* 0x00000003ff037819 */ /* 0x100fe40000011402 */
[----:B------:R-:W-:Y:S01]  /*0530*/  SHF.R.S32.HI R2, RZ, 0x1f, R2 ;  /* 0x0000001fff027819 */ /* 0x000fe20000011402 */
[----:B------:R-:W-:Y:S01]  /*0540*/  FMUL R6, R6, UR4 ;  /* 0x0000000406067c20 */ /* 0x000fe20008400000 */
[----:B------:R-:W-:Y:S01]  /*0550*/  LEA.HI R5, R5, R0, RZ, 0x2 ;  /* 0x0000000005057211 */ /* 0x000fe200078f10ff */
[----:B------:R-:W-:Y:S01]  /*0560*/  ULDC UR4, c[0x0][0x154] ;  /* 0x0000550000047ab9 */ /* 0x000fe20000000800 */
[----:B------:R-:W-:-:S02]  /*0570*/  LEA.HI R2, R2, R3, RZ, 0x2 ;  /* 0x0000000302027211 */ /* 0x000fc400078f10ff */
[----:B------:R-:W-:Y:S01]  /*0580*/  LOP3.LUT R5, R5, 0x3ffffffc, RZ, 0xc0, !PT ;  /* 0x3ffffffc05057812 */ /* 0x000fe200078ec0ff */
[----:B------:R-:W1:Y:S01]  /*0590*/  F2I.U32.TRUNC.NTZ R6, R6 ;  /* 0x0000000600067305 */ /* 0x000e62000020f000 */
[----:B------:R-:W-:Y:S02]  /*05a0*/  LOP3.LUT R2, R2, 0xfffffffc, RZ, 0xc0, !PT ;  /* 0xfffffffc02027812 */ /* 0x000fe400078ec0ff */
[----:B------:R-:W-:Y:S01]  /*05b0*/  LOP3.LUT P0, RZ, R7, 0x7, RZ, 0xc0, !PT ;  /* 0x0000000707ff7812 */ /* 0x000fe2000780c0ff */
[----:B------:R-:W-:Y:S01]  /*05c0*/  IMAD.IADD R5, R0, 0x1, -R5 ;  /* 0x0000000100057824 */ /* 0x000fe200078e0a05 */
[----:B0-----:R-:W-:Y:S01]  /*05d0*/  I2FP.F32.U32 R10, UR22 ;  /* 0x00000016000a7c45 */ /* 0x001fe20008201000 */
[----:B------:R-:W-:-:S04]  /*05e0*/  IMAD.IADD R2, R3, 0x1, -R2 ;  /* 0x0000000103027824 */ /* 0x000fc800078e0a02 */
[----:B------:R-:W-:Y:S01]  /*05f0*/  FMUL R10, R10, UR4 ;  /* 0x000000040a0a7c20 */ /* 0x000fe20008400000 */
[----:B------:R-:W-:Y:S01]  /*0600*/  IMAD R2, R5, 0x4, R2 ;  /* 0x0000000405027824 */ /* 0x000fe200078e0202 */
[----:B------:R-:W-:Y:S01]  /*0610*/  ULDC UR4, c[0x0][0x144] ;  /* 0x0000510000047ab9 */ /* 0x000fe20000000800 */
[----:B-----5:R-:W-:Y:S01]  /*0620*/  ISETP.EQ.U32.AND P1, PT, R11, 0x1, PT ;  /* 0x000000010b00780c */ /* 0x020fe20003f22070 */
[----:B-1----:R-:W-:Y:S02]  /*0630*/  IMAD.MOV R5, RZ, RZ, -R6 ;  /* 0x000000ffff057224 */ /* 0x002fe400078e0a06 */
[----:B------:R-:W0:Y:S01]  /*0640*/  F2I.U32.TRUNC.NTZ R10, R10 ;  /* 0x0000000a000a7305 */ /* 0x000e22000020f000 */
[----:B------:R-:W-:-:S04]  /*0650*/  LEA.HI R0, R2, R2, RZ, 0x1 ;  /* 0x0000000202007211 */ /* 0x000fc800078f08ff */
[----:B------:R-:W-:Y:S01]  /*0660*/  LOP3.LUT R3, R0, 0xfffffffe, RZ, 0xc0, !PT ;  /* 0xfffffffe00037812 */ /* 0x000fe200078ec0ff */
[----:B------:R-:W-:Y:S02]  /*0670*/  IMAD R0, R5, UR4, R4 ;  /* 0x0000000405007c24 */ /* 0x000fe4000f8e0204 */
[----:B------:R-:W-:Y:S02]  /*0680*/  IMAD.MOV.U32 R5, RZ, RZ, 0x1 ;  /* 0x00000001ff057424 */ /* 0x000fe400078e00ff */
[----:B------:R-:W-:Y:S01]  /*0690*/  IMAD.IADD R3, R2, 0x1, -R3 ;  /* 0x0000000102037824 */ /* 0x000fe200078e0a03 */
[----:B0-----:R-:W-:-:S04]  /*06a0*/  R2UR UR4, R10 ;  /* 0x000000000a0472ca */ /* 0x001fc800000e0000 */
[----:B------:R-:W-:Y:S01]  /*06b0*/  ISETP.NE.AND P2, PT, R3, R0, PT ;  /* 0x000000000300720c */ /* 0x000fe20003f45270 */
[----:B------:R-:W-:-:S05]  /*06c0*/  IMAD.SHL.U32 R3, R2, 0x4, RZ ;  /* 0x0000000402037824 */ /* 0x000fca00078e00ff */
[----:B------:R-:W-:-:S04]  /*06d0*/  LOP3.LUT R6, R2, 0xc, R3, 0x78, !PT ;  /* 0x0000000c02067812 */ /* 0x000fc800078e7803 */
[C---:B------:R-:W-:Y:S01]  /*06e0*/  ISETP.LT.U32.AND P0, PT, R6.reuse, 0x2, !P0 ;  /* 0x000000020600780c */ /* 0x040fe20004701070 */
[----:B------:R-:W-:Y:S02]  /*06f0*/  UIADD3 UR5, -UR4, URZ, URZ ;  /* 0x0000003f04057290 */ /* 0x000fe4000fffe13f */
[----:B------:R-:W-:Y:S01]  /*0700*/  @P2 LEA.HI R0, R6, R6, RZ, 0x1 ;  /* 0x0000000606002211 */ /* 0x000fe200078f08ff */
[----:B------:R-:W-:Y:S02]  /*0710*/  ULDC UR4, c[0x0][0x148] ;  /* 0x0000520000047ab9 */ /* 0x000fe40000000800 */
[----:B------:R-:W-:Y:S01]  /*0720*/  UIMAD UR4, UR4, UR5, UR22 ;  /* 0x00000005040472a4 */ /* 0x000fe2000f8e0216 */
[----:B------:R-:W-:-:S05]  /*0730*/  @P2 SHF.R.S32.HI R0, RZ, 0x1, R0 ;  /* 0x00000001ff002819 */ /* 0x000fca0000011400 */
[----:B------:R-:W-:Y:S02]  /*0740*/  @P2 ISETP.NE.AND P3, PT, R0, UR4, PT ;  /* 0x0000000400002c0c */ /* 0x000fe4000bf65270 */
[----:B------:R-:W-:Y:S02]  /*0750*/  SEL R0, RZ, 0x1, !P0 ;  /* 0x00000001ff007807 */ /* 0x000fe40004000000 */
[----:B------:R-:W-:-:S04]  /*0760*/  @P2 SEL R5, RZ, 0x1, P3 ;  /* 0x00000001ff052807 */ /* 0x000fc80001800000 */
[----:B------:R-:W-:Y:S01]  /*0770*/  LOP3.LUT R5, R5, R0, RZ, 0xc0, !PT ;  /* 0x0000000005057212 */ /* 0x000fe200078ec0ff */
[----:B------:R-:W-:Y:S06]  /*0780*/  @!P1 BRA `(.L_x_4) ;  /* 0x0000000000089947 */ /* 0x000fec0003800000 */
[----:B--234-:R-:W-:Y:S01]  /*0790*/  UCGABAR_ARV ;  /* 0x00000000000079c7 */ /* 0x01cfe20008000000 */
[----:B------:R-:W-:Y:S05]  /*07a0*/  BRA `(.L_x_5) ;  /* 0x0000000000047947 */ /* 0x000fea0003800000 */
.L_x_4:
[----:B--234-:R-:W-:Y:S01]  /*07b0*/  NOP ;  /* 0x0000000000007918 */ /* 0x01cfe20000000000 */
.L_x_5:
[----:B------:R-:W-:Y:S01]  /*07c0*/  ULDC.64 UR4, c[0x0][0x598] ;  /* 0x0001660000047ab9 */ /* 0x000fe20000000a00 */
[----:B------:R-:W-:Y:S01]  /*07d0*/  ULDC.64 UR12, c[0x0][0x208] ;  /* 0x00008200000c7ab9 */ /* 0x000fe20000000a00 */
[----:B------:R-:W-:-:S04]  /*07e0*/  ISETP.NE.U32.AND P0, PT, RZ, UR4, PT ;  /* 0x00000004ff007c0c */ /* 0x000fc8000bf05070 */
[----:B------:R-:W-:-:S13]  /*07f0*/  ISETP.NE.AND.EX P0, PT, RZ, UR5, PT, P0 ;  /* 0x00000005ff007c0c */ /* 0x000fda000bf05300 */
[----:B------:R-:W-:Y:S05]  /*0800*/  @!P0 BRA `(.L_x_6) ;  /* 0x0000000000208947 */ /* 0x000fea0003800000 */
[----:B------:R-:W0:Y:S02]  /*0810*/  LDC.64 R2, c[0x0][0x598] ;  /* 0x00016600ff027b82 */ /* 0x000e240000000a00 */
[----:B0-----:R-:W2:Y:S02]  /*0820*/  LDG.E.64 R2, desc[UR12][R2.64] ;  /* 0x0000000c02027981 */ /* 0x001ea4000c1e1b00 */
[----:B--2---:R-:W-:-:S04]  /*0830*/  ISETP.NE.U32.AND P0, PT, R2, RZ, PT ;  /* 0x000000ff0200720c */ /* 0x004fc80003f05070 */
[----:B------:R-:W-:-:S13]  /*0840*/  ISETP.NE.AND.EX P0, PT, R3, RZ, PT, P0 ;  /* 0x000000ff0300720c */ /* 0x000fda0003f05300 */
[----:B------:R-:W-:Y:S05]  /*0850*/  @!P0 BRA `(.L_x_6) ;  /* 0x00000000000c8947 */ /* 0x000fea0003800000 */
[----:B------:R-:W2:Y:S02]  /*0860*/  LD.E R2, desc[UR12][R2.64] ;  /* 0x0000000c02027980 */ /* 0x000ea4000c101900 */
[----:B--2---:R-:W-:Y:S01]  /*0870*/  R2UR UR16, R2 ;  /* 0x00000000021072ca */ /* 0x004fe200000e0000 */
[----:B------:R-:W-:-:S14]  /*0880*/  BRA `(.L_x_7) ;  /* 0x0000000000247947 */ /* 0x000fdc0003800000 */
.L_x_6:
[----:B------:R-:W-:Y:S02]  /*0890*/  ULDC.64 UR4, c[0x0][0x588] ;  /* 0x0001620000047ab9 */ /* 0x000fe40000000a00 */
[----:B------:R-:W-:-:S04]  /*08a0*/  ISETP.NE.U32.AND P0, PT, RZ, UR4, PT ;  /* 0x00000004ff007c0c */ /* 0x000fc8000bf05070 */
[----:B------:R-:W-:-:S13]  /*08b0*/  ISETP.NE.AND.EX P0, PT, RZ, UR5, PT, P0 ;  /* 0x00000005ff007c0c */ /* 0x000fda000bf05300 */
[----:B------:R-:W-:Y:S05]  /*08c0*/  @!P0 BRA `(.L_x_8) ;  /* 0x0000000000108947 */ /* 0x000fea0003800000 */
[----:B------:R-:W0:Y:S02]  /*08d0*/  LDC.64 R2, c[0x0][0x588] ;  /* 0x00016200ff027b82 */ /* 0x000e240000000a00 */
[----:B0-----:R-:W2:Y:S02]  /*08e0*/  LDG.E R2, desc[UR12][R2.64] ;  /* 0x0000000c02027981 */ /* 0x001ea4000c1e1900 */
[----:B--2---:R-:W-:Y:S01]  /*08f0*/  R2UR UR16, R2 ;  /* 0x00000000021072ca */ /* 0x004fe200000e0000 */
[----:B------:R-:W-:-:S14]  /*0900*/  BRA `(.L_x_7) ;  /* 0x0000000000047947 */ /* 0x000fdc0003800000 */
.L_x_8:
[----:B------:R-:W-:-:S05]  /*0910*/  ULDC UR16, c[0x0][0x580] ;  /* 0x0001600000107ab9 */ /* 0x000fca0000000800 */
.L_x_7:
[----:B------:R-:W-:Y:S02]  /*0920*/  ULDC.64 UR4, c[0x0][0x5a0] ;  /* 0x0001680000047ab9 */ /* 0x000fe40000000a00 */
        /* <DEDUP_REMOVED lines=11> */
.L_x_9:
        /* <DEDUP_REMOVED lines=8> */
.L_x_11:
[----:B------:R-:W-:-:S05]  /*0a60*/  ULDC UR17, c[0x0][0x584] ;  /* 0x0001610000117ab9 */ /* 0x000fca0000000800 */
.L_x_10:
[----:B------:R-:W-:Y:S01]  /*0a70*/  ULDC UR4, c[0x0][0x4c0] ;  /* 0x0001300000047ab9 */ /* 0x000fe20000000800 */
[----:B------:R-:W0:Y:S01]  /*0a80*/  S2R R10, SR_CTAID.Y ;  /* 0x00000000000a7919 */ /* 0x000e220000002600 */
[----:B------:R-:W-:Y:S01]  /*0a90*/  UIADD3 UR4, UR4, 0x7f, URZ ;  /* 0x0000007f04047890 */ /* 0x000fe2000fffe03f */
[----:B------:R-:W-:-:S03]  /*0aa0*/  ULDC UR23, c[0x0][0x4c4] ;  /* 0x0001310000177ab9 */ /* 0x000fc60000000800 */
[----:B------:R-:W-:Y:S01]  /*0ab0*/  USHF.R.S32.HI UR5, URZ, 0x1f, UR4 ;  /* 0x0000001f3f057899 */ /* 0x000fe20008011404 */
[----:B------:R-:W-:-:S03]  /*0ac0*/  IMAD.U32 R11, RZ, RZ, UR23 ;  /* 0x00000017ff0b7e24 */ /* 0x000fc6000f8e00ff */
[----:B------:R-:W-:Y:S02]  /*0ad0*/  ULEA.HI UR5, UR5, UR4, URZ, 0x7 ;  /* 0x0000000405057291 */ /* 0x000fe4000f8f383f */
[----:B------:R-:W-:Y:S01]  /*0ae0*/  IABS R11, R11 ;  /* 0x0000000b000b7213 */ /* 0x000fe20000000000 */
[----:B------:R-:W-:Y:S01]  /*0af0*/  UMOV UR4, URZ ;  /* 0x0000003f00047c82 */ /* 0x000fe20008000000 */
[----:B------:R-:W-:Y:S02]  /*0b00*/  USHF.R.S32.HI UR7, URZ, 0x7, UR5 ;  /* 0x000000073f077899 */ /* 0x000fe40008011405 */
[----:B------:R-:W-:-:S04]  /*0b10*/  R2UR UR15, R11 ;  /* 0x000000000b0f72ca */ /* 0x000fc800000e0000 */
[----:B------:R-:W-:-:S05]  /*0b20*/  IMAD.U32 R3, RZ, RZ, UR7 ;  /* 0x00000007ff037e24 */ /* 0x000fca000f8e00ff */
[-C--:B------:R-:W-:Y:S02]  /*0b30*/  IABS R0, R3.reuse ;  /* 0x0000000300007213 */ /* 0x080fe40000000000 */
[----:B------:R-:W-:Y:S02]  /*0b40*/  IABS R3, R3 ;  /* 0x0000000300037213 */ /* 0x000fe40000000000 */
[----:B------:R-:W-:-:S13]  /*0b50*/  R2UR UR11, R0 ;  /* 0x00000000000b72ca */ /* 0x000fda00000e0000 */
[----:B------:R-:W1:Y:S08]  /*0b60*/  I2F.RP R0, UR11 ;  /* 0x0000000b00007d06 */ /* 0x000e700008209400 */
[----:B-1----:R-:W1:Y:S02]  /*0b70*/  MUFU.RCP R0, R0 ;  /* 0x0000000000007308 */ /* 0x002e640000001000 */
[----:B-1----:R-:W-:Y:S01]  /*0b80*/  VIADD R2, R0, 0xffffffe ;  /* 0x0ffffffe00027836 */ /* 0x002fe20000000000 */
[----:B0-----:R-:W-:-:S04]  /*0b90*/  IABS R0, R10 ;  /* 0x0000000a00007213 */ /* 0x001fc80000000000 */
[----:B------:R-:W-:Y:S01]  /*0ba0*/  R2UR UR9, R0 ;  /* 0x00000000000972ca */ /* 0x000fe200000e0000 */
[----:B------:R-:W0:Y:S08]  /*0bb0*/  F2I.FTZ.U32.TRUNC.NTZ R2, R2 ;  /* 0x0000000200027305 */ /* 0x000e30000021f000 */
[----:B------:R-:W1:Y:S01]  /*0bc0*/  I2F.RP R0, UR15 ;  /* 0x0000000f00007d06 */ /* 0x000e620008209400 */
[----:B0-----:R-:W-:Y:S01]  /*0bd0*/  R2UR UR5, R2 ;  /* 0x00000000020572ca */ /* 0x001fe200000e0000 */
[----:B------:R-:W-:-:S06]  /*0be0*/  IMAD.MOV R2, RZ, RZ, -R3 ;  /* 0x000000ffff027224 */ /* 0x000fcc00078e0a03 */
[----:B-1----:R-:W0:Y:S06]  /*0bf0*/  MUFU.RCP R0, R0 ;  /* 0x0000000000007308 */ /* 0x002e2c0000001000 */
[----:B------:R-:W-:-:S04]  /*0c00*/  UIADD3 UR8, URZ, -UR5, URZ ;  /* 0x800000053f087290 */ /* 0x000fc8000fffe03f */
[----:B------:R-:W-:-:S04]  /*0c10*/  UIMAD UR8, UR8, UR11, URZ ;  /* 0x0000000b080872a4 */ /* 0x000fc8000f8e023f */
[----:B------:R-:W-:-:S03]  /*0c20*/  UIMAD.WIDE.U32 UR4, UR5, UR8, UR4 ;  /* 0x00000008050472a5 */ /* 0x000fc6000f8e0004 */
[----:B------:R-:W-:Y:S01]  /*0c30*/  R2UR UR8, R2 ;  /* 0x00000000020872ca */ /* 0x000fe200000e0000 */
[----:B------:R-:W-:Y:S01]  /*0c40*/  UIMAD.WIDE.U32 UR4, UR5, UR9, URZ ;  /* 0x00000009050472a5 */ /* 0x000fe2000f8e003f */
[----:B0-----:R-:W-:-:S06]  /*0c50*/  VIADD R2, R0, 0xffffffe ;  /* 0x0ffffffe00027836 */ /* 0x001fcc0000000000 */
[----:B------:R-:W0:Y:S05]  /*0c60*/  F2I.FTZ.U32.TRUNC.NTZ R2, R2 ;  /* 0x0000000200027305 */ /* 0x000e2a000021f000 */
[----:B------:R-:W-:-:S04]  /*0c70*/  UIMAD UR4, UR5, UR8, UR9 ;  /* 0x00000008050472a4 */ /* 0x000fc8000f8e0209 */
[----:B------:R-:W-:-:S11]  /*0c80*/  UISETP.GT.U32.AND UP1, UPT, UR11, UR4, UPT ;  /* 0x000000040b00728c */ /* 0x000fd6000bf24070 */
[----:B------:R-:W-:Y:S02]  /*0c90*/  @!UP1 UIADD3 UR4, UR4, -UR11, URZ ;  /* 0x8000000b04049290 */ /* 0x000fe4000fffe03f */
[----:B------:R-:W-:Y:S02]  /*0ca0*/  @!UP1 UIADD3 UR5, UR5, 0x1, URZ ;  /* 0x0000000105059890 */ /* 0x000fe4000fffe03f */
[----:B------:R-:W-:Y:S02]  /*0cb0*/  UISETP.GE.U32.AND UP0, UPT, UR4, UR11, UPT ;  /* 0x0000000b0400728c */ /* 0x000fe4000bf06070 */
[----:B------:R-:W-:-:S04]  /*0cc0*/  ULOP3.LUT UR4, UR22, UR7, URZ, 0x3c, !UPT ;  /* 0x0000000716047292 */ /* 0x000fc8000f8e3c3f */
[----:B------:R-:W-:-:S03]  /*0cd0*/  UISETP.GE.AND UP1, UPT, UR4, URZ, UPT ;  /* 0x0000003f0400728c */ /* 0x000fc6000bf26270 */
[----:B------:R-:W-:Y:S02]  /*0ce0*/  UMOV UR4, URZ ;  /* 0x0000003f00047c82 */ /* 0x000fe40008000000 */
[----:B------:R-:W-:Y:S02]  /*0cf0*/  @UP0 UIADD3 UR5, UR5, 0x1, URZ ;  /* 0x0000000105050890 */ /* 0x000fe4000fffe03f */
[----:B------:R-:W-:-:S05]  /*0d00*/  UISETP.NE.AND UP0, UPT, UR7, URZ, UPT ;  /* 0x0000003f0700728c */ /* 0x000fca000bf05270 */
[----:B------:R-:W-:Y:S01]  /*0d10*/  UMOV UR11, UR5 ;  /* 0x00000005000b7c82 */ /* 0x000fe20008000000 */
[----:B0-----:R-:W-:Y:S01]  /*0d20*/  R2UR UR5, R2 ;  /* 0x00000000020572ca */ /* 0x001fe200000e0000 */
[----:B------:R-:W-:-:S04]  /*0d30*/  @!UP1 UIADD3 UR11, -UR11, URZ, URZ ;  /* 0x0000003f0b0b9290 */ /* 0x000fc8000fffe13f */
[----:B------:R-:W-:-:S06]  /*0d40*/  @!UP0 ULOP3.LUT UR11, URZ, UR7, URZ, 0x33, !UPT ;  /* 0x000000073f0b8292 */ /* 0x000fcc000f8e333f */
[----:B------:R-:W-:Y:S02]  /*0d50*/  IMAD.U32 R0, RZ, RZ, UR11 ;  /* 0x0000000bff007e24 */ /* 0x000fe4000f8e00ff */
[----:B------:R-:W-:-:S03]  /*0d60*/  UIADD3 UR8, URZ, -UR5, URZ ;  /* 0x800000053f087290 */ /* 0x000fc6000fffe03f */
[----:B------:R-:W-:Y:S01]  /*0d70*/  IABS R0, R0 ;  /* 0x0000000000007213 */ /* 0x000fe20000000000 */
[----:B------:R-:W-:-:S03]  /*0d80*/  UIMAD UR8, UR8, UR15, URZ ;  /* 0x0000000f080872a4 */ /* 0x000fc6000f8e023f */
[----:B------:R-:W-:Y:S01]  /*0d90*/  R2UR UR9, R0 ;  /* 0x00000000000972ca */ /* 0x000fe200000e0000 */
[----:B------:R-:W-:-:S12]  /*0da0*/  UIMAD.WIDE.U32 UR4, UR5, UR8, UR4 ;  /* 0x00000008050472a5 */ /* 0x000fd8000f8e0004 */
[----:B------:R-:W-:-:S04]  /*0db0*/  UIMAD.WIDE.U32 UR4, UR5, UR9, URZ ;  /* 0x00000009050472a5 */ /* 0x000fc8000f8e003f */
[----:B------:R-:W-:-:S04]  /*0dc0*/  UIADD3 UR4, -UR5, URZ, URZ ;  /* 0x0000003f05047290 */ /* 0x000fc8000fffe13f */
[----:B------:R-:W-:-:S04]  /*0dd0*/  UIMAD UR4, UR15, UR4, UR9 ;  /* 0x000000040f0472a4 */ /* 0x000fc8000f8e0209 */
[----:B------:R-:W-:-:S11]  /*0de0*/  UISETP.GT.U32.AND UP1, UPT, UR15, UR4, UPT ;  /* 0x000000040f00728c */ /* 0x000fd6000bf24070 */
[----:B------:R-:W-:Y:S02]  /*0df0*/  @!UP1 UIADD3 UR4, UR4, -UR15, URZ ;  /* 0x8000000f04049290 */ /* 0x000fe4000fffe03f */
[----:B------:R-:W-:Y:S02]  /*0e00*/  @!UP1 UIADD3 UR5, UR5, 0x1, URZ ;  /* 0x0000000105059890 */ /* 0x000fe4000fffe03f */
[----:B------:R-:W-:Y:S02]  /*0e10*/  UISETP.GE.U32.AND UP0, UPT, UR4, UR15, UPT ;  /* 0x0000000f0400728c */ /* 0x000fe4000bf06070 */
[----:B------:R-:W-:-:S04]  /*0e20*/  ULOP3.LUT UR4, UR11, UR23, URZ, 0x3c, !UPT ;  /* 0x000000170b047292 */ /* 0x000fc8000f8e3c3f */
[----:B------:R-:W-:Y:S02]  /*0e30*/  UISETP.GE.AND UP1, UPT, UR4, URZ, UPT ;  /* 0x0000003f0400728c */ /* 0x000fe4000bf26270 */
[----:B------:R-:W-:-:S03]  /*0e40*/  UIADD3 UR4, -UR11, URZ, URZ ;  /* 0x0000003f0b047290 */ /* 0x000fc6000fffe13f */
[----:B------:R-:W-:Y:S02]  /*0e50*/  @UP0 UIADD3 UR5, UR5, 0x1, URZ ;  /* 0x0000000105050890 */ /* 0x000fe4000fffe03f */
[----:B------:R-:W-:Y:S02]  /*0e60*/  UISETP.NE.AND UP0, UPT, UR23, URZ, UPT ;  /* 0x0000003f1700728c */ /* 0x000fe4000bf05270 */
[----:B------:R-:W-:-:S03]  /*0e70*/  UIMAD UR22, UR7, UR4, UR22 ;  /* 0x00000004071672a4 */ /* 0x000fc6000f8e0216 */
[----:B------:R-:W-:Y:S02]  /*0e80*/  UMOV UR15, UR5 ;  /* 0x00000005000f7c82 */ /* 0x000fe40008000000 */
[----:B------:R-:W-:-:S04]  /*0e90*/  @!UP1 UIADD3 UR15, -UR15, URZ, URZ ;  /* 0x0000003f0f0f9290 */ /* 0x000fc8000fffe13f */
[----:B------:R-:W-:-:S04]  /*0ea0*/  @!UP0 ULOP3.LUT UR15, URZ, UR23, URZ, 0x33, !UPT ;  /* 0x000000173f0f8292 */ /* 0x000fc8000f8e333f */
[----:B------:R-:W-:-:S04]  /*0eb0*/  UIADD3 UR5, -UR15, URZ, URZ ;  /* 0x0000003f0f057290 */ /* 0x000fc8000fffe13f */
[----:B------:R-:W-:Y:S01]  /*0ec0*/  UIMAD UR23, UR23, UR5, UR11 ;  /* 0x00000005171772a4 */ /* 0x000fe2000f8e020b */
[----:B------:R-:W-:Y:S11]  /*0ed0*/  @!P1 BRA `(.L_x_12) ;  /* 0x00000000000c9947 */ /* 0x000ff60003800000 */
[----:B------:R-:W-:Y:S01]  /*0ee0*/  UCGABAR_WAIT ;  /* 0x0000000000007dc7 */ /* 0x000fe20008000000 */
[----:B------:R-:W-:Y:S01]  /*0ef0*/  CCTL.IVALL ;  /* 0x00000000ff00798f */ /* 0x000fe20002000000 */
[----:B------:R-:W-:Y:S05]  /*0f00*/  BRA `(.L_x_13) ;  /* 0x0000000000047947 */ /* 0x000fea0003800000 */
.L_x_12:
[----:B------:R-:W-:Y:S06]  /*0f10*/  BAR.SYNC.DEFER_BLOCKING 0x0 ;  /* 0x0000000000007b1d */ /* 0x000fec0000010000 */
.L_x_13:
[----:B------:R-:W-:Y:S01]  /*0f20*/  ULDC UR47, c[0x0][0x290] ;  /* 0x0000a400002f7ab9 */ /* 0x000fe20000000800 */
[----:B------:R-:W-:Y:S01]  /*0f30*/  ISETP.NE.AND P0, PT, RZ, UR10, PT ;  /* 0x0000000aff007c0c */ /* 0x000fe2000bf05270 */
[----:B------:R-:W-:-:S04]  /*0f40*/  UIADD3 UR4, UR47, 0x1f, URZ ;  /* 0x0000001f2f047890 */ /* 0x000fc8000fffe03f */
[----:B------:R-:W-:-:S04]  /*0f50*/  USHF.R.S32.HI UR5, URZ, 0x1f, UR4 ;  /* 0x0000001f3f057899 */ /* 0x000fc80008011404 */
[----:B------:R-:W-:-:S04]  /*0f60*/  ULEA.HI UR5, UR5, UR4, URZ, 0x5 ;  /* 0x0000000405057291 */ /* 0x000fc8000f8f283f */
[----:B------:R-:W-:Y:S01]  /*0f70*/  USHF.R.S32.HI UR44, URZ, 0x5, UR5 ;  /* 0x000000053f2c7899 */ /* 0x000fe20008011405 */
[----:B------:R-:W-:Y:S11]  /*0f80*/  @!P0 BRA `(.L_x_14) ;  /* 0x0000015c00948947 */ /* 0x000ff60003800000 */
[----:B------:R-:W-:-:S06]  /*0f90*/  UISETP.NE.AND UP0, UPT, UR10, 0x1, UPT ;  /* 0x000000010a00788c */ /* 0x000fcc000bf05270 */
[----:B------:R-:W-:-:S13]  /*0fa0*/  PLOP3.LUT P0, PT, PT, PT, UP0, 0x80, 0x0 ;  /* 0x000000000000781c */ /* 0x000fda0003f0f008 */
[----:B------:R-:W-:Y:S05]  /*0fb0*/  @P0 EXIT ;  /* 0x000000000000094d */ /* 0x000fea0003800000 */
[----:B------:R0:W-:Y:S01]  /*0fc0*/  STL [R1], RZ ;  /* 0x000000ff01007387 */ /* 0x0001e20000100800 */
[----:B------:R-:W-:Y:S01]  /*0fd0*/  UISETP.GE.AND UP0, UPT, UR47, 0x1, UPT ;  /* 0x000000012f00788c */ /* 0x000fe2000bf06270 */
[----:B------:R-:W-:Y:S01]  /*0fe0*/  CS2R R86, SRZ ;  /* 0x0000000000567805 */ /* 0x000fe2000001ff00 */
[----:B------:R-:W-:Y:S01]  /*0ff0*/  UMOV UR4, URZ ;  /* 0x0000003f00047c82 */ /* 0x000fe20008000000 */
[----:B------:R0:W-:Y:S01]  /*1000*/  STL [R1+0x4], RZ ;  /* 0x000004ff01007387 */ /* 0x0001e20000100800 */
[----:B------:R-:W-:Y:S02]  /*1010*/  CS2R R152, SRZ ;  /* 0x0000000000987805 */ /* 0x000fe4000001ff00 */
[----:B------:R-:W-:Y:S02]  /*1020*/  CS2R R154, SRZ ;  /* 0x00000000009a7805 */ /* 0x000fe4000001ff00 */
[----:B------:R-:W-:Y:S01]  /*1030*/  PLOP3.LUT P0, PT, PT, PT, UP0, 0x80, 0x0 ;  /* 0x000000000000781c */ /* 0x000fe20003f0f008 */
[----:B------:R0:W-:Y:S01]  /*1040*/  STL [R1+0x8], RZ ;  /* 0x000008ff01007387 */ /* 0x0001e20000100800 */
[----:B------:R-:W-:-:S02]  /*1050*/  CS2R R156, SRZ ;  /* 0x00000000009c7805 */ /* 0x000fc4000001ff00 */
[----:B------:R-:W-:Y:S02]  /*1060*/  CS2R R158, SRZ ;  /* 0x00000000009e7805 */ /* 0x000fe4000001ff00 */
[----:B------:R-:W-:Y:S01]  /*1070*/  CS2R R160, SRZ ;  /* 0x0000000000a07805 */ /* 0x000fe2000001ff00 */
[----:B------:R0:W-:Y:S01]  /*1080*/  STL [R1+0xc], RZ ;  /* 0x00000cff01007387 */ /* 0x0001e20000100800 */
[----:B------:R-:W-:Y:S02]  /*1090*/  CS2R R162, SRZ ;  /* 0x0000000000a27805 */ /* 0x000fe4000001ff00 */
[----:B------:R-:W-:Y:S02]  /*10a0*/  CS2R R164, SRZ ;  /* 0x0000000000a47805 */ /* 0x000fe4000001ff00 */
[----:B------:R-:W-:Y:S01]  /*10b0*/  CS2R R166, SRZ ;  /* 0x0000000000a67805 */ /* 0x000fe2000001ff00 */
        /* <DEDUP_REMOVED lines=116> */
[----:B------:R0:W-:Y:S04]  /*1800*/  STL [R1+0x84], RZ ;  /* 0x000084ff01007387 */ /* 0x0001e80000100800 */
        /* <DEDUP_REMOVED lines=29> */
[----:B------:R0:W-:Y:S01]  /*19e0*/  STL [R1+0xfc], RZ ;  /* 0x0000fcff01007387 */ /* 0x0001e20000100800 */
[----:B------:R-:W-:Y:S05]  /*19f0*/  @!P0 BRA `(.L_x_15) ;  /* 0x0000000c00f48947 */ /* 0x000fea0003800000 */
[----:B------:R-:W-:-:S04]  /*1a00*/  ULOP3.LUT UR4, UR14, 0x1, URZ, 0xfc, !UPT ;  /* 0x000000010e047892 */ /* 0x000fc8000f8efc3f */
[----:B------:R-:W-:-:S06]  /*1a10*/  UISETP.NE.AND UP0, UPT, UR4, 0x3, UPT ;  /* 0x000000030400788c */ /* 0x000fcc000bf05270 */
[----:B------:R-:W-:-:S13]  /*1a20*/  PLOP3.LUT P1, PT, PT, PT, UP0, 0x80, 0x0 ;  /* 0x000000000000781c */ /* 0x000fda0003f2f008 */
[----:B------:R-:W-:Y:S05]  /*1a30*/  @!P1 BRA `(.L_x_16) ;  /* 0x0000000000049947 */ /* 0x000fea0003800000 */
[----:B------:R-:W-:Y:S01]  /*1a40*/  BPT.TRAP 0x1 ;  /* 0x000000040000795c */ /* 0x000fe20000300000 */
.L_x_16:
[----:B------:R-:W1:Y:S01]  /*1a50*/  S2UR UR5, SR_CgaCtaId ;  /* 0x00000000000579c3 */ /* 0x000e620000008800 */
[----:B------:R-:W-:Y:S01]  /*1a60*/  SHF.L.U32 R0, RZ, 0x1f, RZ ;  /* 0x0000001fff007819 */ /* 0x000fe200000006ff */
[----:B------:R-:W-:Y:S02]  /*1a70*/  UMOV UR4, 0x400 ;  /* 0x0000040000047882 */ /* 0x000fe40000000000 */
[----:B-1----:R-:W-:-:S12]  /*1a80*/  ULEA UR6, UR5, UR4, 0x18 ;  /* 0x0000000405067291 */ /* 0x002fd8000f8ec03f */
.L_x_17:
[----:B-1----:R-:W-:-:S04]  /*1a90*/  IMAD.U32 R3, RZ, RZ, UR6 ;  /* 0x00000006ff037e24 */ /* 0x002fc8000f8e00ff */
[----:B------:R1:W2:Y:S03]  /*1aa0*/  SYNCS.PHASECHK.TRANS64.TRYWAIT P1, [R3+URZ+0x36000], R0 ;  /* 0x03600000030075a7 */ /* 0x0002a6000802017f */
[----:B--2---:R-:W-:Y:S05]  /*1ab0*/  @!P1 NANOSLEEP.SYNCS 0x989680 ;  /* 0x009896800000995d */ /* 0x004fea0003900000 */
[----:B------:R-:W2:Y:S02]  /*1ac0*/  @!P1 SYNCS.PHASECHK.TRANS64 P1, [R3+URZ+0x36000], R0 ;  /* 0x03600000030095a7 */ /* 0x000ea4000802007f */
[----:B--2---:R-:W-:Y:S05]  /*1ad0*/  @!P1 BRA `(.L_x_17) ;  /* 0xfffffffc00ec9947 */ /* 0x004fea000383ffff */
[----:B------:R-:W-:Y:S01]  /*1ae0*/  UIADD3 UR4, UR6, 0x24000, URZ ;  /* 0x0002400006047890 */ /* 0x000fe2000fffe03f */
[----:B------:R-:W-:Y:S01]  /*1af0*/  WARPGROUP.ARRIVE ;  /* 0x00000000000079c5 */ /* 0x000fe20000000000 */
[----:B------:R-:W-:Y:S02]  /*1b00*/  UMOV UR7, 0x40000040 ;  /* 0x4000004000077882 */ /* 0x000fe40000000000 */
[----:B------:R-:W-:Y:S02]  /*1b10*/  USHF.R.U32.HI UR5, URZ, 0x4, UR4 ;  /* 0x000000043f057899 */ /* 0x000fe40008011604 */
[----:B------:R-:W-:Y:S02]  /*1b20*/  USHF.R.U32.HI UR4, URZ, 0x4, UR6 ;  /* 0x000000043f047899 */ /* 0x000fe40008011606 */
[----:B------:R-:W-:Y:S02]  /*1b30*/  ULOP3.LUT UR5, UR5, 0x3fff, URZ, 0xc0, !UPT ;  /* 0x00003fff05057892 */ /* 0x000fe4000f8ec03f */
[----:B------:R-:W-:-:S02]  /*1b40*/  ULOP3.LUT UR8, UR4, 0x3fff, URZ, 0xc0, !UPT ;  /* 0x00003fff04087892 */ /* 0x000fc4000f8ec03f */
[----:B------:R-:W-:-:S03]  /*1b50*/  ULOP3.LUT UR9, UR5, 0x1000000, URZ, 0xfc, !UPT ;  /* 0x0100000005097892 */ /* 0x000fc6000f8efc3f */
[----:B------:R-:W-:Y:S02]  /*1b60*/  UMOV UR5, 0x40000040 ;  /* 0x4000004000057882 */ /* 0x000fe40000000000 */
[----:B------:R-:W-:Y:S02]  /*1b70*/  UMOV UR4, UR8 ;  /* 0x0000000800047c82 */ /* 0x000fe40008000000 */
[----:B------:R-:W-:Y:S02]  /*1b80*/  UMOV UR6, UR9 ;  /* 0x0000000900067c82 */ /* 0x000fe40008000000 */
[----:B------:R-:W-:Y:S01]  /*1b90*/  HGMMA.64x128x16.F32 R72, gdesc[UR4].tnspA.tnspB, RZ, !UPT, gsb0 ;  /* 0x61e00000044879f0 */ /* 0x000fe2000c0008ff */
[----:B------:R-:W-:Y:S01]  /*1ba0*/  UIADD3 UR4, UR8, 0x100, URZ ;  /* 0x0000010008047890 */ /* 0x000fe2000fffe03f */
[----:B------:R-:W-:Y:S01]  /*1bb0*/  UMOV UR5, 0x40000040 ;  /* 0x4000004000057882 */ /* 0x000fe20000000000 */
[----:B------:R-:W-:Y:S02]  /*1bc0*/  WARPGROUP.DEPBAR.LE gsb0, 0x0 ;  /* 0x00008000000079c5 */ /* 0x000fe40000010000 */
[----:B------:R-:W-:Y:S01]  /*1bd0*/  WARPGROUP.ARRIVE ;  /* 0x00000000000079c5 */ /* 0x000fe20000000000 */
[----:B------:R-:W-:-:S02]  /*1be0*/  IMAD.MOV.U32 R52, RZ, RZ, R88 ;  /* 0x000000ffff347224 */ /* 0x000fc400078e0058 */
[----:B------:R-:W-:Y:S02]  /*1bf0*/  IMAD.MOV.U32 R51, RZ, RZ, R89 ;  /* 0x000000ffff337224 */ /* 0x000fe400078e0059 */
[----:B------:R-:W-:Y:S02]  /*1c00*/  IMAD.MOV.U32 R50, RZ, RZ, R90 ;  /* 0x000000ffff327224 */ /* 0x000fe400078e005a */
[----:B------:R-:W-:Y:S01]  /*1c10*/  HGMMA.64x128x16.F32 R152, gdesc[UR4].tnspA.tnspB, RZ, !UPT, gsb0 ;  /* 0x61e00000049879f0 */ /* 0x000fe2000c0008ff */
[----:B------:R-:W-:Y:S01]  /*1c20*/  UIADD3 UR4, UR8, 0x200, URZ ;  /* 0x0000020008047890 */ /* 0x000fe2000fffe03f */
[----:B------:R-:W-:Y:S01]  /*1c30*/  IMAD.MOV.U32 R49, RZ, RZ, R91 ;  /* 0x000000ffff317224 */ /* 0x000fe200078e005b */
[----:B------:R-:W-:Y:S01]  /*1c40*/  UMOV UR5, 0x40000040 ;  /* 0x4000004000057882 */ /* 0x000fe20000000000 */
[----:B------:R-:W-:Y:S02]  /*1c50*/  IMAD.MOV.U32 R48, RZ, RZ, R92 ;  /* 0x000000ffff307224 */ /* 0x000fe400078e005c */
[----:B------:R-:W-:-:S02]  /*1c60*/  IMAD.MOV.U32 R47, RZ, RZ, R93 ;  /* 0x000000ffff2f7224 */ /* 0x000fc400078e005d */
[----:B------:R-:W-:Y:S02]  /*1c70*/  IMAD.MOV.U32 R46, RZ, RZ, R94 ;  /* 0x000000ffff2e7224 */ /* 0x000fe400078e005e */
[----:B------:R-:W-:Y:S02]  /*1c80*/  IMAD.MOV.U32 R45, RZ, RZ, R95 ;  /* 0x000000ffff2d7224 */ /* 0x000fe400078e005f */
[----:B------:R-:W-:Y:S02]  /*1c90*/  IMAD.MOV.U32 R44, RZ, RZ, R96 ;  /* 0x000000ffff2c7224 */ /* 0x000fe400078e0060 */
[----:B------:R-:W-:Y:S02]  /*1ca0*/  IMAD.MOV.U32 R43, RZ, RZ, R97 ;  /* 0x000000ffff2b7224 */ /* 0x000fe400078e0061 */
        /* <DEDUP_REMOVED lines=35> */
[----:B-1----:R-:W-:Y:S02]  /*1ee0*/  IMAD.MOV.U32 R3, RZ, RZ, R133 ;  /* 0x000000ffff037224 */ /* 0x002fe400078e0085 */
        /* <DEDUP_REMOVED lines=22> */
[----:B------:R-:W-:Y:S01]  /*2050*/  IMAD.MOV.U32 R220, RZ, RZ, R36 ;  /* 0x000000ffffdc7224 */ /* 0x000fe200078e0024 */
[----:B------:R-:W-:Y:S02]  /*2060*/  WARPGROUP.DEPBAR.LE gsb0, 0x0 ;  /* 0x00008000000079c5 */ /* 0x000fe40000010000 */
[----:B------:R-:W-:Y:S01]  /*2070*/  WARPGROUP.ARRIVE ;  /* 0x00000000000079c5 */ /* 0x000fe20000000000 */
[----:B------:R1:W-:Y:S01]  /*2080*/  STL.64 [R1+0x168], R214 ;  /* 0x000168d601007387 */ /* 0x0003e20000100a00 */
[----:B------:R-:W-:Y:S02]  /*2090*/  IMAD.MOV.U32 R221, RZ, RZ, R35 ;  /* 0x000000ffffdd7224 */ /* 0x000fe400078e0023 */
[----:B------:R-:W-:Y:S01]  /*20a0*/  IMAD.MOV.U32 R222, RZ, RZ, R34 ;  /* 0x000000ffffde7224 */ /* 0x000fe200078e0022 */
[----:B------:R2:W-:Y:S01]  /*20b0*/  STL.64 [R1+0x160], R212 ;  /* 0x000160d401007387 */ /* 0x0005e20000100a00 */
[----:B------:R-:W-:Y:S01]  /*20c0*/  HGMMA.64x128x16.F32 R88, gdesc[UR4].tnspA.tnspB, RZ, !UPT, gsb0 ;  /* 0x61e00000045879f0 */ /* 0x000fe2000c0008ff */
[----:B------:R-:W-:Y:S01]  /*20d0*/  UIADD3 UR4, UR8, 0x300, URZ ;  /* 0x0000030008047890 */ /* 0x000fe2000fffe03f */
[----:B------:R-:W-:Y:S01]  /*20e0*/  IMAD.MOV.U32 R223, RZ, RZ, R33 ;  /* 0x000000ffffdf7224 */ /* 0x000fe200078e0021 */
[----:B------:R3:W-:Y:S01]  /*20f0*/  STL.64 [R1+0x158], R210 ;  /* 0x000158d201007387 */ /* 0x0007e20000100a00 */
[----:B------:R-:W-:Y:S01]  /*2100*/  IMAD.MOV.U32 R224, RZ, RZ, R32 ;  /* 0x000000ffffe07224 */ /* 0x000fe200078e0020 */
[----:B------:R-:W-:Y:S01]  /*2110*/  UMOV UR5, 0x40000040 ;  /* 0x4000004000057882 */ /* 0x000fe20000000000 */
[----:B------:R-:W-:Y:S01]  /*2120*/  IMAD.MOV.U32 R225, RZ, RZ, R31 ;  /* 0x000000ffffe17224 */ /* 0x000fe200078e001f */
[----:B------:R4:W-:Y:S01]  /*2130*/  STL.64 [R1+0x150], R208 ;  /* 0x000150d001007387 */ /* 0x0009e20000100a00 */
[----:B-1----:R-:W-:-:S02]  /*2140*/  IMAD.MOV.U32 R214, RZ, RZ, R42 ;  /* 0x000000ffffd67224 */ /* 0x002fc400078e002a */
[----:B------:R-:W-:Y:S01]  /*2150*/  IMAD.MOV.U32 R215, RZ, RZ, R41 ;  /* 0x000000ffffd77224 */ /* 0x000fe200078e0029 */
[----:B------:R1:W-:Y:S01]  /*2160*/  STL.64 [R1+0x148], R206 ;  /* 0x000148ce01007387 */ /* 0x0003e20000100a00 */
[----:B--2---:R-:W-:Y:S02]  /*2170*/  IMAD.MOV.U32 R212, RZ, RZ, R44 ;  /* 0x000000ffffd47224 */ /* 0x004fe400078e002c */
[----:B------:R-:W-:Y:S01]  /*2180*/  IMAD.MOV.U32 R213, RZ, RZ, R43 ;  /* 0x000000ffffd57224 */ /* 0x000fe200078e002b */
[----:B------:R2:W-:Y:S01]  /*2190*/  STL.64 [R1+0x140], R204 ;  /* 0x000140cc01007387 */ /* 0x0005e20000100a00 */
[----:B---3--:R-:W-:Y:S02]  /*21a0*/  IMAD.MOV.U32 R210, RZ, RZ, R46 ;  /* 0x000000ffffd27224 */ /* 0x008fe400078e002e */
[----:B------:R-:W-:Y:S01]  /*21b0*/  IMAD.MOV.U32 R211, RZ, RZ, R45 ;  /* 0x000000ffffd37224 */ /* 0x000fe200078e002d */
[----:B------:R3:W-:Y:S01]  /*21c0*/  STL.64 [R1+0x138], R202 ;  /* 0x000138ca01007387 */ /* 0x0007e20000100a00 */
[----:B----4-:R-:W-:-:S02]  /*21d0*/  IMAD.MOV.U32 R208, RZ, RZ, R48 ;  /* 0x000000ffffd07224 */ /* 0x010fc400078e0030 */
[----:B------:R-:W-:Y:S01]  /*21e0*/  IMAD.MOV.U32 R209, RZ, RZ, R47 ;  /* 0x000000ffffd17224 */ /* 0x000fe200078e002f */
[----:B------:R4:W-:Y:S01]  /*21f0*/  STL.64 [R1+0x130], R200 ;  /* 0x000130c801007387 */ /* 0x0009e20000100a00 */
[----:B-1----:R-:W-:Y:S02]  /*2200*/  IMAD.MOV.U32 R206, RZ, RZ, R50 ;  /* 0x000000ffffce7224 */ /* 0x002fe400078e0032 */
[----:B------:R-:W-:Y:S01]  /*2210*/  IMAD.MOV.U32 R207, RZ, RZ, R49 ;  /* 0x000000ffffcf7224 */ /* 0x000fe200078e0031 */
[----:B------:R1:W-:Y:S01]  /*2220*/  STL.64 [R1+0x128], R198 ;  /* 0x000128c601007387 */ /* 0x0003e20000100a00 */
[----:B--2---:R-:W-:Y:S02]  /*2230*/  IMAD.MOV.U32 R204, RZ, RZ, R52 ;  /* 0x000000ffffcc7224 */ /* 0x004fe400078e0034 */
[----:B------:R-:W-:Y:S01]  /*2240*/  IMAD.MOV.U32 R205, RZ, RZ, R51 ;  /* 0x000000ffffcd7224 */ /* 0x000fe200078e0033 */
[----:B------:R2:W-:Y:S01]  /*2250*/  STL.64 [R1+0x120], R196 ;  /* 0x000120c401007387 */ /* 0x0005e20000100a00 */
[----:B---3--:R-:W-:-:S02]  /*2260*/  IMAD.MOV.U32 R202, RZ, RZ, R54 ;  /* 0x000000ffffca7224 */ /* 0x008fc400078e0036 */
[----:B------:R-:W-:Y:S01]  /*2270*/  IMAD.MOV.U32 R203, RZ, RZ, R53 ;  /* 0x000000ffffcb7224 */ /* 0x000fe200078e0035 */
[----:B------:R3:W-:Y:S01]  /*2280*/  STL.64 [R1+0x118], R194 ;  /* 0x000118c201007387 */ /* 0x0007e20000100a00 */
[----:B----4-:R-:W-:Y:S02]  /*2290*/  IMAD.MOV.U32 R200, RZ, RZ, R56 ;  /* 0x000000ffffc87224 */ /* 0x010fe400078e0038 */
[----:B------:R-:W-:Y:S01]  /*22a0*/  IMAD.MOV.U32 R201, RZ, RZ, R55 ;  /* 0x000000ffffc97224 */ /* 0x000fe200078e0037 */
[----:B------:R4:W-:Y:S01]  /*22b0*/  STL.64 [R1+0x110], R192 ;  /* 0x000110c001007387 */ /* 0x0009e20000100a00 */
[----:B-1----:R-:W-:Y:S02]  /*22c0*/  IMAD.MOV.U32 R198, RZ, RZ, R58 ;  /* 0x000000ffffc67224 */ /* 0x002fe400078e003a */
[----:B------:R-:W-:Y:S01]  /*22d0*/  IMAD.MOV.U32 R199, RZ, RZ, R57 ;  /* 0x000000ffffc77224 */ /* 0x000fe200078e0039 */
[----:B------:R1:W-:Y:S01]  /*22e0*/  STL.64 [R1+0x108], R190 ;  /* 0x000108be01007387 */ /* 0x0003e20000100a00 */
[----:B--2---:R-:W-:-:S02]  /*22f0*/  IMAD.MOV.U32 R196, RZ, RZ, R60 ;  /* 0x000000ffffc47224 */ /* 0x004fc400078e003c */
[----:B------:R-:W-:Y:S01]  /*2300*/  IMAD.MOV.U32 R197, RZ, RZ, R59 ;  /* 0x000000ffffc57224 */ /* 0x000fe200078e003b */
[----:B------:R2:W-:Y:S01]  /*2310*/  STL.64 [R1+0x100], R188 ;  /* 0x000100bc01007387 */ /* 0x0005e20000100a00 */
[----:B---3--:R-:W-:Y:S02]  /*2320*/  IMAD.MOV.U32 R194, RZ, RZ, R62 ;  /* 0x000000ffffc27224 */ /* 0x008fe400078e003e */
[----:B------:R-:W-:Y:S02]  /*2330*/  IMAD.MOV.U32 R195, RZ, RZ, R61 ;  /* 0x000000ffffc37224 */ /* 0x000fe400078e003d */
[----:B----4-:R-:W-:Y:S02]  /*2340*/  IMAD.MOV.U32 R192, RZ, RZ, R64 ;  /* 0x000000ffffc07224 */ /* 0x010fe400078e0040 */
[----:B------:R-:W-:Y:S02]  /*2350*/  IMAD.MOV.U32 R193, RZ, RZ, R63 ;  /* 0x000000ffffc17224 */ /* 0x000fe400078e003f */
[----:B-1----:R-:W-:-:S02]  /*2360*/  IMAD.MOV.U32 R190, RZ, RZ, R66 ;  /* 0x000000ffffbe7224 */ /* 0x002fc400078e0042 */
[----:B------:R-:W-:Y:S02]  /*2370*/  IMAD.MOV.U32 R191, RZ, RZ, R65 ;  /* 0x000000ffffbf7224 */ /* 0x000fe400078e0041 */
[----:B--2---:R-:W-:Y:S02]  /*2380*/  IMAD.MOV.U32 R188, RZ, RZ, R68 ;  /* 0x000000ffffbc7224 */ /* 0x004fe400078e0044 */
        /* <DEDUP_REMOVED lines=26> */
[----:B------:R-:W-:Y:S01]  /*2530*/  IMAD.MOV.U32 R251, RZ, RZ, R0 ;  /* 0x000000fffffb7224 */ /* 0x000fe200078e0000 */
[----:B------:R-:W-:Y:S02]  /*2540*/  WARPGROUP.DEPBAR.LE gsb0, 0x0 ;  /* 0x00008000000079c5 */ /* 0x000fe40000010000 */
[----:B------:R-:W-:-:S06]  /*2550*/  WARPGROUP.ARRIVE ;  /* 0x00000000000079c5 */ /* 0x000fcc0000000000 */
[----:B------:R-:W-:Y:S01]  /*2560*/  HGMMA.64x128x16.F32 R24, gdesc[UR4].tnspA.tnspB, RZ, !UPT, gsb0 ;  /* 0x61e00000041879f0 */ /* 0x000fe2000c0008ff */
[----:B------:R-:W-:Y:S02]  /*2570*/  UIADD3 UR4, UR8, 0x80, URZ ;  /* 0x0000008008047890 */ /* 0x000fe4000fffe03f */
[----:B------:R-:W-:Y:S01]  /*2580*/  UIADD3 UR6, UR9, 0x80, URZ ;  /* 0x0000008009067890 */ /* 0x000fe2000fffe03f */
[----:B------:R-:W-:Y:S01]  /*2590*/  UMOV UR5, 0x40000040 ;  /* 0x4000004000057882 */ /* 0x000fe20000000000 */
[----:B------:R-:W-:Y:S01]  /*25a0*/  UMOV UR7, 0x40000040 ;  /* 0x4000004000077882 */ /* 0x000fe20000000000 */
[----:B------:R-:W-:Y:S02]  /*25b0*/  WARPGROUP.DEPBAR.LE gsb0, 0x0 ;  /* 0x00008000000079c5 */ /* 0x000fe40000010000 */
[----:B------:R-:W-:-:S06]  /*25c0*/  WARPGROUP.ARRIVE ;  /* 0x00000000000079c5 */ /* 0x000fcc0000000000 */
[----:B------:R-:W-:Y:S03]  /*25d0*/  HGMMA.64x128x16.F32 R188, gdesc[UR4].tnspA.tnspB, R188, gsb0 ;  /* 0x61e0000004bc79f0 */ /* 0x000fe600080008bc */
[----:B------:R-:W-:Y:S02]  /*25e0*/  WARPGROUP.DEPBAR.LE gsb0, 0x0 ;  /* 0x00008000000079c5 */ /* 0x000fe40000010000 */
[----:B------:R-:W-:Y:S04]  /*25f0*/  STL.64 [R1], R188 ;  /* 0x000000bc01007387 */ /* 0x000fe80000100a00 */
[----:B------:R-:W-:Y:S04]  /*2600*/  STL.64 [R1+0x8], R190 ;  /* 0x000008be01007387 */ /* 0x000fe80000100a00 */
        /* <DEDUP_REMOVED lines=11> */
[----:B------:R1:W-:Y:S04]  /*26c0*/  STL.64 [R1+0x68], R214 ;  /* 0x000068d601007387 */ /* 0x0003e80000100a00 */
        /* <DEDUP_REMOVED lines=18> */
[----:B-1----:R-:W3:Y:S04]  /*27f0*/  LDL.LU.64 R214, [R1+0x168] ;  /* 0x0001680001d67983 */ /* 0x002ee80000300a00 */
[----:B------:R-:W3:Y:S04]  /*2800*/  LDL.LU.64 R212, [R1+0x160] ;  /* 0x0001600001d47983 */ /* 0x000ee80000300a00 */
        /* <DEDUP_REMOVED lines=11> */
[----:B------:R-:W3:Y:S01]  /*28c0*/  LDL.LU.64 R188, [R1+0x100] ;  /* 0x0001000001bc7983 */ /* 0x000ee20000300a00 */
[----:B------:R-:W-:Y:S01]  /*28d0*/  UIADD3 UR4, UR8, 0x180, URZ ;  /* 0x0000018008047890 */ /* 0x000fe2000fffe03f */
[----:B------:R-:W-:Y:S01]  /*28e0*/  UMOV UR5, 0x40000040 ;  /* 0x4000004000057882 */ /* 0x000fe20000000000 */
[----:B---3--:R-:W-:-:S07]  /*28f0*/  WARPGROUP.ARRIVE ;  /* 0x00000000000079c5 */ /* 0x008fce0000000000 */
[----:B------:R-:W-:Y:S01]  /*2900*/  HGMMA.64x128x16.F32 R152, gdesc[UR4].tnspA.tnspB, R152, gsb0 ;  /* 0x61e00000049879f0 */ /* 0x000fe20008000898 */
[----:B------:R-:W-:Y:S01]  /*2910*/  UIADD3 UR4, UR8, 0x280, URZ ;  /* 0x0000028008047890 */ /* 0x000fe2000fffe03f */
[----:B------:R-:W-:Y:S01]  /*2920*/  UMOV UR5, 0x40000040 ;  /* 0x4000004000057882 */ /* 0x000fe20000000000 */
[----:B------:R-:W-:Y:S02]  /*2930*/  WARPGROUP.DEPBAR.LE gsb0, 0x0 ;  /* 0x00008000000079c5 */ /* 0x000fe40000010000 */
[----:B------:R-:W-:-:S07]  /*2940*/  WARPGROUP.ARRIVE ;  /* 0x00000000000079c5 */ /* 0x000fce0000000000 */
[----:B------:R-:W-:Y:S01]  /*2950*/  HGMMA.64x128x16.F32 R88, gdesc[UR4].tnspA.tnspB, R88, gsb0 ;  /* 0x61e00000045879f0 */ /* 0x000fe20008000858 */
[----:B------:R-:W-:Y:S01]  /*2960*/  UIADD3 UR4, UR8, 0x380, URZ ;  /* 0x0000038008047890 */ /* 0x000fe2000fffe03f */
[----:B------:R-:W-:Y:S01]  /*2970*/  UMOV UR5, 0x40000040 ;  /* 0x4000004000057882 */ /* 0x000fe20000000000 */
[----:B------:R-:W-:Y:S02]  /*2980*/  WARPGROUP.DEPBAR.LE gsb0, 0x0 ;  /* 0x00008000000079c5 */ /* 0x000fe40000010000 */
[----:B------:R-:W-:-:S07]  /*2990*/  WARPGROUP.ARRIVE ;  /* 0x00000000000079c5 */ /* 0x000fce0000000000 */
[----:B------:R-:W-:Y:S01]  /*29a0*/  HGMMA.64x128x16.F32 R24, gdesc[UR4].tnspA.tnspB, R24, gsb0 ;  /* 0x61e00000041879f0 */ /* 0x000fe20008000818 */
[----:B--2---:R-:W-:Y:S02]  /*29b0*/  UMOV UR4, 0x1 ;  /* 0x0000000100047882 */ /* 0x004fe40000000000 */
[----:B------:R-:W-:-:S03]  /*29c0*/  WARPGROUP.DEPBAR.LE gsb0, 0x0 ;  /* 0x00008000000079c5 */ /* 0x000fc60000010000 */
.L_x_15:
[----:B------:R-:W-:-:S04]  /*29d0*/  UISETP.LT.AND UP0, UPT, UR44, 0x1, UPT ;  /* 0x000000012c00788c */ /* 0x000fc8000bf01270 */
[----:B------:R-:W-:-:S04]  /*29e0*/  USEL UR5, UR44, 0x1, UP0 ;  /* 0x000000012c057887 */ /* 0x000fc80008000000 */
[----:B------:R-:W-:-:S04]  /*29f0*/  UIADD3 UR44, -UR5, UR44, URZ ;  /* 0x0000002c052c7290 */ /* 0x000fc8000fffe13f */
[----:B------:R-:W-:-:S06]  /*2a00*/  UISETP.GE.AND UP0, UPT, UR44, 0x1, UPT ;  /* 0x000000012c00788c */ /* 0x000fcc000bf06270 */
[----:B------:R-:W-:-:S13]  /*2a10*/  PLOP3.LUT P1, PT, PT, PT, UP0, 0x80, 0x0 ;  /* 0x000000000000781c */ /* 0x000fda0003f2f008 */
[----:B------:R-:W-:Y:S05]  /*2a20*/  @!P1 BRA `(.L_x_18) ;  /* 0x00000014008c9947 */ /* 0x000fea0003800000 */
[----:B------:R-:W-:Y:S01]  /*2a30*/  IMAD.MOV.U32 R4, RZ, RZ, RZ ;  /* 0x000000ffff047224 */ /* 0x000fe200078e00ff */
[----:B------:R-:W-:Y:S01]  /*2a40*/  ULOP3.LUT UR19, UR14, 0x1, URZ, 0xfc, !UPT ;  /* 0x000000010e137892 */ /* 0x000fe2000f8efc3f */
[----:B------:R-:W-:Y:S01]  /*2a50*/  IMAD.U32 R3, RZ, RZ, UR44 ;  /* 0x0000002cff037e24 */ /* 0x000fe2000f8e00ff */
[----:B------:R-:W-:Y:S01]  /*2a60*/  UISETP.NE.U32.AND UP0, UPT, UR4, URZ, UPT ;  /* 0x0000003f0400728c */ /* 0x000fe2000bf05070 */
[----:B------:R-:W-:-:S10]  /*2a70*/  UMOV UR5, URZ ;  /* 0x0000003f00057c82 */ /* 0x000fd40008000000 */
.L_x_23:
[----:B------:R-:W-:-:S06]  /*2a80*/  UISETP.NE.AND UP1, UPT, UR19, 0x3, UPT ;  /* 0x000000031300788c */ /* 0x000fcc000bf25270 */
[----:B------:R-:W-:-:S13]  /*2a90*/  PLOP3.LUT P2, PT, PT, PT, UP1, 0x80, 0x0 ;  /* 0x000000000000781c */ /* 0x000fda0003f4f018 */
[----:B------:R-:W-:Y:S05]  /*2aa0*/  @!P2 BRA `(.L_x_19) ;  /* 0x000000000004a947 */ /* 0x000fea0003800000 */
[----:B------:R-:W-:Y:S01]  /*2ab0*/  BPT.TRAP 0x1 ;  /* 0x000000040000795c */ /* 0x000fe20000300000 */
.L_x_19:
[----:B------:R-:W1:Y:S01]  /*2ac0*/  S2UR UR7, SR_CgaCtaId ;  /* 0x00000000000779c3 */ /* 0x000e620000008800 */
[----:B------:R-:W-:Y:S01]  /*2ad0*/  UMOV UR6, 0x400 ;  /* 0x0000040000067882 */ /* 0x000fe20000000000 */
[----:B------:R-:W-:Y:S01]  /*2ae0*/  SHF.L.U32 R2, R4, 0x1f, RZ ;  /* 0x0000001f04027819 */ /* 0x000fe200000006ff */
[----:B-1----:R-:W-:-:S04]  /*2af0*/  ULEA UR6, UR7, UR6, 0x18 ;  /* 0x0000000607067291 */ /* 0x002fc8000f8ec03f */
[----:B------:R-:W-:-:S12]  /*2b00*/  ULEA UR7, UR4, UR6, 0x3 ;  /* 0x0000000604077291 */ /* 0x000fd8000f8e183f */
.L_x_20:
[----:B-1----:R-:W-:-:S04]  /*2b10*/  IMAD.U32 R0, RZ, RZ, UR7 ;  /* 0x00000007ff007e24 */ /* 0x002fc8000f8e00ff */
[----:B------:R1:W2:Y:S03]  /*2b20*/  SYNCS.PHASECHK.TRANS64.TRYWAIT P1, [R0+URZ+0x36000], R2 ;  /* 0x03600002000075a7 */ /* 0x0002a6000802017f */
[----:B--2---:R-:W-:Y:S05]  /*2b30*/  @!P1 NANOSLEEP.SYNCS 0x989680 ;  /* 0x009896800000995d */ /* 0x004fea0003900000 */
[----:B------:R-:W2:Y:S02]  /*2b40*/  @!P1 SYNCS.PHASECHK.TRANS64 P1, [R0+URZ+0x36000], R2 ;  /* 0x03600002000095a7 */ /* 0x000ea4000802007f */
[----:B--2---:R-:W-:Y:S05]  /*2b50*/  @!P1 BRA `(.L_x_20) ;  /* 0xfffffffc00ec9947 */ /* 0x004fea000383ffff */
        /* <DEDUP_REMOVED lines=32> */
[----:B--2---:R-:W2:Y:S04]  /*2d60*/  LDL.LU.64 R24, [R1] ;  /* 0x0000000001187983 */ /* 0x004ea80000300a00 */
[----:B------:R-:W2:Y:S04]  /*2d70*/  LDL.LU.64 R26, [R1+0x8] ;  /* 0x00000800011a7983 */ /* 0x000ea80000300a00 */
        /* <DEDUP_REMOVED lines=29> */
[----:B------:R-:W2:Y:S01]  /*2f50*/  LDL.LU.64 R86, [R1+0xf8] ;  /* 0x0000f80001567983 */ /* 0x000ea20000300a00 */
[----:B------:R-:W-:Y:S01]  /*2f60*/  UIADD3 UR7, UR6, 0x24000, URZ ;  /* 0x0002400006077890 */ /* 0x000fe2000fffe03f */
[----:B------:R-:W-:Y:S01]  /*2f70*/  UMOV UR9, 0x40000040 ;  /* 0x4000004000097882 */ /* 0x000fe20000000000 */
[----:B------:R-:W-:-:S02]  /*2f80*/  UMOV UR11, 0x40000040 ;  /* 0x40000040000b7882 */ /* 0x000fc40000000000 */
[----:B------:R-:W-:Y:S02]  /*2f90*/  USHF.R.U32.HI UR8, URZ, 0x4, UR7 ;  /* 0x000000043f087899 */ /* 0x000fe40008011607 */
[----:B------:R-:W-:Y:S02]  /*2fa0*/  USHF.R.U32.HI UR7, URZ, 0x4, UR6 ;  /* 0x000000043f077899 */ /* 0x000fe40008011606 */
[----:B------:R-:W-:Y:S02]  /*2fb0*/  ULOP3.LUT UR8, UR8, 0x3fff, URZ, 0xc0, !UPT ;  /* 0x00003fff08087892 */ /* 0x000fe4000f8ec03f */
[----:B------:R-:W-:Y:S02]  /*2fc0*/  ULOP3.LUT UR7, UR7, 0x3fff, URZ, 0xc0, !UPT ;  /* 0x00003fff07077892 */ /* 0x000fe4000f8ec03f */
[----:B------:R-:W-:Y:S02]  /*2fd0*/  ULOP3.LUT UR8, UR8, 0x1000000, URZ, 0xfc, !UPT ;  /* 0x0100000008087892 */ /* 0x000fe4000f8efc3f */
[----:B------:R-:W-:-:S02]  /*2fe0*/  ULEA UR7, UR4, UR7, 0xa ;  /* 0x0000000704077291 */ /* 0x000fc4000f8e503f */
[----:B------:R-:W-:-:S05]  /*2ff0*/  ULEA UR18, UR4, UR8, 0x9 ;  /* 0x0000000804127291 */ /* 0x000fca000f8e483f */
[----:B------:R-:W-:Y:S02]  /*3000*/  UMOV UR8, UR7 ;  /* 0x0000000700087c82 */ /* 0x000fe40008000000 */
[----:B------:R-:W-:Y:S01]  /*3010*/  UMOV UR10, UR18 ;  /* 0x00000012000a7c82 */ /* 0x000fe20008000000 */
[----:B--2---:R-:W-:-:S06]  /*3020*/  WARPGROUP.ARRIVE ;  /* 0x00000000000079c5 */ /* 0x004fcc0000000000 */
[----:B------:R-:W-:Y:S01]  /*3030*/  HGMMA.64x128x16.F32 R24, gdesc[UR8].tnspA.tnspB, R24, UP0, gsb0 ;  /* 0x61e00000081879f0 */ /* 0x000fe2000b800818 */
[----:B------:R-:W-:Y:S01]  /*3040*/  UIADD3 UR8, UR7, 0x100, URZ ;  /* 0x0000010007087890 */ /* 0x000fe2000fffe03f */
[----:B------:R-:W-:Y:S01]  /*3050*/  UMOV UR9, 0x40000040 ;  /* 0x4000004000097882 */ /* 0x000fe20000000000 */
[----:B------:R-:W-:Y:S02]  /*3060*/  WARPGROUP.DEPBAR.LE gsb0, 0x0 ;  /* 0x00008000000079c5 */ /* 0x000fe40000010000 */
[----:B------:R-:W-:Y:S01]  /*3070*/  STL.64 [R1], R24 ;  /* 0x0000001801007387 */ /* 0x000fe20000100a00 */
[----:B-1----:R-:W-:Y:S02]  /*3080*/  IMAD.MOV.U32 R2, RZ, RZ, R86 ;  /* 0x000000ffff027224 */ /* 0x002fe400078e0056 */
[----:B------:R-:W-:Y:S01]  /*3090*/  IMAD.MOV.U32 R0, RZ, RZ, R87 ;  /* 0x000000ffff007224 */ /* 0x000fe200078e0057 */
[----:B------:R-:W-:Y:S01]  /*30a0*/  STL.64 [R1+0x8], R26 ;  /* 0x0000081a01007387 */ /* 0x000fe20000100a00 */
[----:B------:R-:W-:-:S02]  /*30b0*/  IMAD.MOV.U32 R10, RZ, RZ, R84 ;  /* 0x000000ffff0a7224 */ /* 0x000fc400078e0054 */
[----:B------:R-:W-:Y:S01]  /*30c0*/  IMAD.MOV.U32 R9, RZ, RZ, R85 ;  /* 0x000000ffff097224 */ /* 0x000fe200078e0055 */
[----:B------:R-:W-:Y:S01]  /*30d0*/  STL.64 [R1+0x10], R28 ;  /* 0x0000101c01007387 */ /* 0x000fe20000100a00 */
[----:B------:R-:W-:Y:S02]  /*30e0*/  IMAD.MOV.U32 R12, RZ, RZ, R82 ;  /* 0x000000ffff0c7224 */ /* 0x000fe400078e0052 */
[----:B------:R-:W-:Y:S01]  /*30f0*/  IMAD.MOV.U32 R11, RZ, RZ, R83 ;  /* 0x000000ffff0b7224 */ /* 0x000fe200078e0053 */
[----:B------:R-:W-:Y:S01]  /*3100*/  STL.64 [R1+0x18], R30 ;  /* 0x0000181e01007387 */ /* 0x000fe20000100a00 */
[----:B------:R-:W-:Y:S02]  /*3110*/  IMAD.MOV.U32 R14, RZ, RZ, R80 ;  /* 0x000000ffff0e7224 */ /* 0x000fe400078e0050 */
[----:B------:R-:W-:Y:S01]  /*3120*/  IMAD.MOV.U32 R13, RZ, RZ, R81 ;  /* 0x000000ffff0d7224 */ /* 0x000fe200078e0051 */
[----:B------:R1:W-:Y:S01]  /*3130*/  STL.64 [R1+0x20], R32 ;  /* 0x0000202001007387 */ /* 0x0003e20000100a00 */
[----:B------:R-:W-:-:S02]  /*3140*/  IMAD.MOV.U32 R16, RZ, RZ, R78 ;  /* 0x000000ffff107224 */ /* 0x000fc400078e004e */
[----:B------:R-:W-:Y:S01]  /*3150*/  IMAD.MOV.U32 R15, RZ, RZ, R79 ;  /* 0x000000ffff0f7224 */ /* 0x000fe200078e004f */
[----:B------:R-:W2:Y:S01]  /*3160*/  LDL.LU.64 R86, [R1+0x268] ;  /* 0x0002680001567983 */ /* 0x000ea20000300a00 */
[----:B------:R-:W-:Y:S02]  /*3170*/  IMAD.MOV.U32 R18, RZ, RZ, R76 ;  /* 0x000000ffff127224 */ /* 0x000fe400078e004c */
[----:B------:R-:W-:Y:S01]  /*3180*/  IMAD.MOV.U32 R17, RZ, RZ, R77 ;  /* 0x000000ffff117224 */ /* 0x000fe200078e004d */
[----:B------:R-:W2:Y:S01]  /*3190*/  LDL.LU.64 R84, [R1+0x260] ;  /* 0x0002600001547983 */ /* 0x000ea20000300a00 */
[----:B------:R-:W-:Y:S02]  /*31a0*/  IMAD.MOV.U32 R20, RZ, RZ, R74 ;  /* 0x000000ffff147224 */ /* 0x000fe400078e004a */
[----:B------:R-:W-:Y:S01]  /*31b0*/  IMAD.MOV.U32 R19, RZ, RZ, R75 ;  /* 0x000000ffff137224 */ /* 0x000fe200078e004b */
[----:B------:R-:W2:Y:S01]  /*31c0*/  LDL.LU.64 R82, [R1+0x258] ;  /* 0x0002580001527983 */ /* 0x000ea20000300a00 */
[----:B------:R-:W-:-:S02]  /*31d0*/  IMAD.MOV.U32 R22, RZ, RZ, R72 ;  /* 0x000000ffff167224 */ /* 0x000fc400078e0048 */
[----:B------:R-:W-:Y:S01]  /*31e0*/  IMAD.MOV.U32 R21, RZ, RZ, R73 ;  /* 0x000000ffff157224 */ /* 0x000fe200078e0049 */
[----:B------:R-:W2:Y:S01]  /*31f0*/  LDL.LU.64 R80, [R1+0x250] ;  /* 0x0002500001507983 */ /* 0x000ea20000300a00 */
[----:B------:R-:W-:Y:S02]  /*3200*/  IMAD.MOV.U32 R234, RZ, RZ, R70 ;  /* 0x000000ffffea7224 */ /* 0x000fe400078e0046 */
[----:B------:R-:W-:Y:S01]  /*3210*/  IMAD.MOV.U32 R23, RZ, RZ, R71 ;  /* 0x000000ffff177224 */ /* 0x000fe200078e0047 */
[----:B------:R-:W2:Y:S01]  /*3220*/  LDL.LU.64 R78, [R1+0x248] ;  /* 0x00024800014e7983 */ /* 0x000ea20000300a00 */
[----:B------:R-:W-:Y:S01]  /*3230*/  IMAD.MOV.U32 R232, RZ, RZ, R68 ;  /* 0x000000ffffe87224 */ /* 0x000fe200078e0044 */
[----:B------:R-:W-:Y:S01]  /*3240*/  WARPGROUP.ARRIVE ;  /* 0x00000000000079c5 */ /* 0x000fe20000000000 */
[----:B------:R-:W-:Y:S01]  /*3250*/  IMAD.MOV.U32 R233, RZ, RZ, R69 ;  /* 0x000000ffffe97224 */ /* 0x000fe200078e0045 */
[----:B------:R-:W2:Y:S01]  /*3260*/  LDL.LU.64 R76, [R1+0x240] ;  /* 0x00024000014c7983 */ /* 0x000ea20000300a00 */
[----:B------:R-:W-:-:S02]  /*3270*/  IMAD.MOV.U32 R230, RZ, RZ, R66 ;  /* 0x000000ffffe67224 */ /* 0x000fc400078e0042 */
[----:B------:R-:W-:Y:S01]  /*3280*/  IMAD.MOV.U32 R231, RZ, RZ, R67 ;  /* 0x000000ffffe77224 */ /* 0x000fe200078e0043 */
[----:B------:R-:W2:Y:S01]  /*3290*/  LDL.LU.64 R74, [R1+0x238] ;  /* 0x00023800014a7983 */ /* 0x000ea20000300a00 */
[----:B------:R-:W-:Y:S01]  /*32a0*/  IMAD.MOV.U32 R228, RZ, RZ, R64 ;  /* 0x000000ffffe47224 */ /* 0x000fe200078e0040 */
[----:B------:R-:W-:Y:S01]  /*32b0*/  HGMMA.64x128x16.F32 R152, gdesc[UR8].tnspA.tnspB, R152, UP0, gsb0 ;  /* 0x61e00000089879f0 */ /* 0x000fe2000b800898 */
        /* <DEDUP_REMOVED lines=46> */
[----:B------:R-:W2:Y:S04]  /*35a0*/  LDL.LU.64 R42, [R1+0x1b8] ;  /* 0x0001b800012a7983 */ /* 0x000ea80000300a00 */
[----:B------:R-:W2:Y:S04]  /*35b0*/  LDL.LU.64 R40, [R1+0x1b0] ;  /* 0x0001b00001287983 */ /* 0x000ea80000300a00 */
[----:B------:R-:W2:Y:S04]  /*35c0*/  LDL.LU.64 R38, [R1+0x1a8] ;  /* 0x0001a80001267983 */ /* 0x000ea80000300a00 */
[----:B------:R-:W2:Y:S04]  /*35d0*/  LDL.LU.64 R36, [R1+0x1a0] ;  /* 0x0001a00001247983 */ /* 0x000ea80000300a00 */
[----:B------:R-:W2:Y:S04]  /*35e0*/  LDL.LU.64 R34, [R1+0x198] ;  /* 0x0001980001227983 */ /* 0x000ea80000300a00 */
[----:B-1----:R-:W2:Y:S04]  /*35f0*/  LDL.LU.64 R32, [R1+0x190] ;  /* 0x0001900001207983 */ /* 0x002ea80000300a00 */
[----:B------:R-:W2:Y:S04]  /*3600*/  LDL.LU.64 R30, [R1+0x188] ;  /* 0x00018800011e7983 */ /* 0x000ea80000300a00 */
[----:B------:R-:W2:Y:S04]  /*3610*/  LDL.LU.64 R28, [R1+0x180] ;  /* 0x00018000011c7983 */ /* 0x000ea80000300a00 */
[----:B------:R-:W2:Y:S04]  /*3620*/  LDL.LU.64 R26, [R1+0x178] ;  /* 0x00017800011a7983 */ /* 0x000ea80000300a00 */
[----:B------:R-:W2:Y:S01]  /*3630*/  LDL.LU.64 R24, [R1+0x170] ;  /* 0x0001700001187983 */ /* 0x000ea20000300a00 */
[----:B------:R-:W-:-:S03]  /*3640*/  WARPGROUP.DEPBAR.LE gsb0, 0x0 ;  /* 0x00008000000079c5 */ /* 0x000fc60000010000 */
        /* <DEDUP_REMOVED lines=14> */
[----:B-1----:R-:W3:Y:S04]  /*3730*/  LDL.LU R188, [R1] ;  /* 0x0000000001bc7983 */ /* 0x002ee80000300800 */
[----:B------:R-:W3:Y:S04]  /*3740*/  LDL.LU R189, [R1+0x4] ;  /* 0x0000040001bd7983 */ /* 0x000ee80000300800 */
[----:B------:R-:W3:Y:S04]  /*3750*/  LDL.LU R190, [R1+0x8] ;  /* 0x0000080001be7983 */ /* 0x000ee80000300800 */
[----:B------:R-:W3:Y:S04]  /*3760*/  LDL.LU R191, [R1+0xc] ;  /* 0x00000c0001bf7983 */ /* 0x000ee80000300800 */
[----:B------:R-:W3:Y:S04]  /*3770*/  LDL.LU R192, [R1+0x10] ;  /* 0x0000100001c07983 */ /* 0x000ee80000300800 */
[----:B------:R-:W3:Y:S04]  /*3780*/  LDL.LU R193, [R1+0x14] ;  /* 0x0000140001c17983 */ /* 0x000ee80000300800 */
[----:B------:R-:W3:Y:S04]  /*3790*/  LDL.LU R194, [R1+0x18] ;  /* 0x0000180001c27983 */ /* 0x000ee80000300800 */
[----:B------:R-:W3:Y:S04]  /*37a0*/  LDL.LU R195, [R1+0x1c] ;  /* 0x00001c0001c37983 */ /* 0x000ee80000300800 */
[----:B------:R-:W3:Y:S04]  /*37b0*/  LDL.LU R196, [R1+0x20] ;  /* 0x0000200001c47983 */ /* 0x000ee80000300800 */
[----:B------:R-:W3:Y:S01]  /*37c0*/  LDL.LU R197, [R1+0x24] ;  /* 0x0000240001c57983 */ /* 0x000ee20000300800 */
[----:B------:R-:W-:Y:S01]  /*37d0*/  UIADD3 UR8, UR7, 0x200, URZ ;  /* 0x0000020007087890 */ /* 0x000fe2000fffe03f */
[----:B------:R-:W-:Y:S01]  /*37e0*/  WARPGROUP.ARRIVE ;  /* 0x00000000000079c5 */ /* 0x000fe20000000000 */
[----:B------:R-:W-:-:S07]  /*37f0*/  UMOV UR9, 0x40000040 ;  /* 0x4000004000097882 */ /* 0x000fce0000000000 */
[----:B------:R-:W-:Y:S01]  /*3800*/  HGMMA.64x128x16.F32 R88, gdesc[UR8].tnspA.tnspB, R88, UP0, gsb0 ;  /* 0x61e00000085879f0 */ /* 0x000fe2000b800858 */
[----:B------:R-:W-:Y:S01]  /*3810*/  UIADD3 UR8, UR7, 0x300, URZ ;  /* 0x0000030007087890 */ /* 0x000fe2000fffe03f */
[----:B------:R-:W-:Y:S01]  /*3820*/  UMOV UR9, 0x40000040 ;  /* 0x4000004000097882 */ /* 0x000fe20000000000 */
        /* <DEDUP_REMOVED lines=10> */
[----:B------:R-:W-:Y:S01]  /*38d0*/  IMAD.MOV.U32 R209, RZ, RZ, R241 ;  /* 0x000000ffffd17224 */ /* 0x000fe200078e00f1 */
[----:B------:R-:W-:-:S02]  /*38e0*/  WARPGROUP.DEPBAR.LE gsb0, 0x0 ;  /* 0x00008000000079c5 */ /* 0x000fc40000010000 */
[----:B--2---:R-:W-:-:S06]  /*38f0*/  WARPGROUP.ARRIVE ;  /* 0x00000000000079c5 */ /* 0x004fcc0000000000 */
[----:B------:R-:W-:Y:S01]  /*3900*/  HGMMA.64x128x16.F32 R24, gdesc[UR8].tnspA.tnspB, R24, UP0, gsb0 ;  /* 0x61e00000081879f0 */ /* 0x000fe2000b800818 */
        /* <DEDUP_REMOVED lines=24> */
[----:B------:R-:W-:-:S02]  /*3a90*/  UIADD3 UR8, UR7, 0x80, URZ ;  /* 0x0000008007087890 */ /* 0x000fc4000fffe03f */
[----:B------:R-:W-:Y:S01]  /*3aa0*/  UIADD3 UR10, UR18, 0x80, URZ ;  /* 0x00000080120a7890 */ /* 0x000fe2000fffe03f */
[----:B------:R-:W-:Y:S01]  /*3ab0*/  UMOV UR9, 0x40000040 ;  /* 0x4000004000097882 */ /* 0x000fe20000000000 */
[----:B------:R-:W-:Y:S01]  /*3ac0*/  UMOV UR11, 0x40000040 ;  /* 0x40000040000b7882 */ /* 0x000fe20000000000 */
[----:B------:R-:W-:Y:S02]  /*3ad0*/  WARPGROUP.DEPBAR.LE gsb0, 0x0 ;  /* 0x00008000000079c5 */ /* 0x000fe40000010000 */
[----:B---3--:R-:W-:-:S06]  /*3ae0*/  WARPGROUP.ARRIVE ;  /* 0x00000000000079c5 */ /* 0x008fcc0000000000 */
        /* <DEDUP_REMOVED lines=61> */
[----:B------:R-:W-:Y:S03]  /*3ec0*/  HGMMA.64x128x16.F32 R24, gdesc[UR8].tnspA.tnspB, R24, gsb0 ;  /* 0x61e00000081879f0 */ /* 0x000fe60008000818 */
[----:B------:R-:W-:Y:S02]  /*3ed0*/  WARPGROUP.DEPBAR.LE gsb0, 0x0 ;  /* 0x00008000000079c5 */ /* 0x000fe40000010000 */
[----:B--2---:R-:W-:Y:S05]  /*3ee0*/  @!P2 BRA `(.L_x_21) ;  /* 0x000000000004a947 */ /* 0x004fea0003800000 */
[----:B------:R-:W-:Y:S01]  /*3ef0*/  BPT.TRAP 0x1 ;  /* 0x000000040000795c */ /* 0x000fe20000300000 */
.L_x_21:
[----:B------:R-:W-:Y:S01]  /*3f00*/  ISETP.NE.AND P1, PT, R5, RZ, PT ;  /* 0x000000ff0500720c */ /* 0x000fe20003f25270 */
[----:B------:R-:W-:Y:S01]  /*3f10*/  IMAD.U32 R0, RZ, RZ, UR5 ;  /* 0x00000005ff007e24 */ /* 0x000fe2000f8e00ff */
[----:B------:R-:W-:-:S11]  /*3f20*/  UISETP.GT.U32.AND UP0, UPT, UR14, 0x1, UPT ;  /* 0x000000010e00788c */ /* 0x000fd6000bf04070 */
[----:B------:R-:W-:-:S05]  /*3f30*/  @P1 LEA R0, R0, UR6, 0x3 ;  /* 0x0000000600001c11 */ /* 0x000fca000f8e18ff */
[----:B------:R-:W-:-:S05]  /*3f40*/  @P1 VIADD R0, R0, 0x36048 ;  /* 0x0003604800001836 */ /* 0x000fca0000000000 */
[----:B------:R-:W-:-:S04]  /*3f50*/  @P1 PRMT R0, R6, 0x654, R0 ;  /* 0x0000065406001816 */ /* 0x000fc80000000000 */
[----:B------:R1:W-:Y:S01]  /*3f60*/  @P1 SYNCS.ARRIVE.TRANS64.RED.A1T0 RZ, [R0+URZ], RZ ;  /* 0x000000ff00ff19a7 */ /* 0x0003e2000810043f */
[----:B------:R-:W-:-:S13]  /*3f70*/  PLOP3.LUT P1, PT, PT, PT, UP0, 0x80, 0x0 ;  /* 0x000000000000781c */ /* 0x000fda0003f2f008 */
[----:B-1----:R-:W-:Y:S05]  /*3f80*/  @P1 BRA `(.L_x_22) ;  /* 0x0000000000041947 */ /* 0x002fea0003800000 */
[----:B------:R-:W-:Y:S01]  /*3f90*/  BPT.TRAP 0x1 ;  /* 0x000000040000795c */ /* 0x000fe20000300000 */
.L_x_22:
[----:B------:R-:W-:Y:S01]  /*3fa0*/  UIADD3 UR4, UR4, 0x1, URZ ;  /* 0x0000000104047890 */ /* 0x000fe2000fffe03f */
[C---:B------:R-:W-:Y:S01]  /*3fb0*/  ISETP.GT.AND P1, PT, R3.reuse, 0x1, PT ;  /* 0x000000010300780c */ /* 0x040fe20003f24270 */
[----:B------:R-:W-:Y:S01]  /*3fc0*/  UIADD3 UR5, UR5, 0x1, URZ ;  /* 0x0000000105057890 */ /* 0x000fe2000fffe03f */
[----:B------:R-:W-:Y:S01]  /*3fd0*/  VIADD R3, R3, 0xffffffff ;  /* 0xffffffff03037836 */ /* 0x000fe20000000000 */
[----:B------:R-:W-:Y:S02]  /*3fe0*/  UISETP.NE.AND UP0, UPT, UR4, 0x9, UPT ;  /* 0x000000090400788c */ /* 0x000fe4000bf05270 */
[----:B------:R-:W-:Y:S02]  /*3ff0*/  UISETP.NE.AND UP1, UPT, UR5, 0x9, UPT ;  /* 0x000000090500788c */ /* 0x000fe4000bf25270 */
[----:B------:R-:W-:Y:S02]  /*4000*/  USEL UR6, URZ, 0x1, UP0 ;  /* 0x000000013f067887 */ /* 0x000fe40008000000 */
[----:B------:R-:W-:-:S02]  /*4010*/  USEL UR4, UR4, URZ, UP0 ;  /* 0x0000003f04047287 */ /* 0x000fc40008000000 */
[----:B------:R-:W-:Y:S02]  /*4020*/  USEL UR5, UR5, URZ, UP1 ;  /* 0x0000003f05057287 */ /* 0x000fe40008800000 */
[----:B------:R-:W-:Y:S01]  /*4030*/  UPLOP3.LUT UP0, UPT, UPT, UPT, UPT, 0x80, 0x0 ;  /* 0x000000000000789c */ /* 0x000fe20003f0f070 */
[----:B------:R-:W-:Y:S01]  /*4040*/  LOP3.LUT R4, R4, UR6, RZ, 0x3c, !PT ;  /* 0x0000000604047c12 */ /* 0x000fe2000f8e3cff */
[----:B------:R-:W-:Y:S09]  /*4050*/  @P1 BRA `(.L_x_23) ;  /* 0xffffffe800881947 */ /* 0x000ff2000383ffff */
.L_x_18:
[----:B------:R-:W-:Y:S05]  /*4060*/  @!P0 BRA `(.L_x_24) ;  /* 0x0000000000608947 */ /* 0x000fea0003800000 */
[----:B------:R-:W-:-:S04]  /*4070*/  ULOP3.LUT UR4, UR14, 0x1, URZ, 0xfc, !UPT ;  /* 0x000000010e047892 */ /* 0x000fc8000f8efc3f */
[----:B------:R-:W-:-:S06]  /*4080*/  UISETP.NE.AND UP0, UPT, UR4, 0x3, UPT ;  /* 0x000000030400788c */ /* 0x000fcc000bf05270 */
[----:B------:R-:W-:-:S13]  /*4090*/  PLOP3.LUT P0, PT, PT, PT, UP0, 0x80, 0x0 ;  /* 0x000000000000781c */ /* 0x000fda0003f0f008 */
[----:B------:R-:W-:Y:S05]  /*40a0*/  @!P0 BRA `(.L_x_25) ;  /* 0x0000000000048947 */ /* 0x000fea0003800000 */
[----:B------:R-:W-:Y:S01]  /*40b0*/  BPT.TRAP 0x1 ;  /* 0x000000040000795c */ /* 0x000fe20000300000 */
.L_x_25:
[----:B------:R-:W-:Y:S01]  /*40c0*/  ISETP.NE.AND P0, PT, R5, RZ, PT ;  /* 0x000000ff0500720c */ /* 0x000fe20003f05270 */
[----:B------:R-:W-:-:S12]  /*40d0*/  BSSY B0, `(.L_x_26) ;  /* 0x000000d000007945 */ /* 0x000fd80003800000 */
[----:B------:R-:W-:Y:S05]  /*40e0*/  @!P0 BRA `(.L_x_27) ;  /* 0x00000000002c8947 */ /* 0x000fea0003800000 */
[----:B------:R-:W1:Y:S01]  /*40f0*/  S2UR UR6, SR_CgaCtaId ;  /* 0x00000000000679c3 */ /* 0x000e620000008800 */
[----:B------:R-:W-:-:S04]  /*4100*/  UIMAD.WIDE.U32 UR4, UR44, 0x38e38e39, URZ ;  /* 0x38e38e392c0478a5 */ /* 0x000fc8000f8e003f */
[----:B------:R-:W-:-:S03]  /*4110*/  USHF.R.U32.HI UR4, URZ, 0x1, UR5 ;  /* 0x000000013f047899 */ /* 0x000fc60008011605 */
[----:B------:R-:W-:Y:S01]  /*4120*/  UMOV UR5, 0x400 ;  /* 0x0000040000057882 */ /* 0x000fe20000000000 */
[----:B------:R-:W-:Y:S02]  /*4130*/  UIMAD UR4, UR4, -0x9, UR44 ;  /* 0xfffffff7040478a4 */ /* 0x000fe4000f8e022c */
[----:B-1----:R-:W-:-:S04]  /*4140*/  ULEA UR5, UR6, UR5, 0x18 ;  /* 0x0000000506057291 */ /* 0x002fc8000f8ec03f */
[----:B------:R-:W-:-:S04]  /*4150*/  ULEA UR4, UR4, UR5, 0x3 ;  /* 0x0000000504047291 */ /* 0x000fc8000f8e183f */
[----:B------:R-:W-:-:S06]  /*4160*/  UIADD3 UR4, UR4, 0x36048, URZ ;  /* 0x0003604804047890 */ /* 0x000fcc000fffe03f */
[----:B------:R-:W-:-:S05]  /*4170*/  IMAD.U32 R0, RZ, RZ, UR4 ;  /* 0x00000004ff007e24 */ /* 0x000fca000f8e00ff */
[----:B------:R-:W-:-:S04]  /*4180*/  PRMT R6, R6, 0x654, R0 ;  /* 0x0000065406067816 */ /* 0x000fc80000000000 */
[----:B------:R1:W-:Y:S03]  /*4190*/  SYNCS.ARRIVE.TRANS64.RED.A1T0 RZ, [R6+URZ], RZ ;  /* 0x000000ff06ff79a7 */ /* 0x0003e6000810043f */
.L_x_27:
[----:B------:R-:W-:Y:S05]  /*41a0*/  BSYNC B0 ;  /* 0x0000000000007941 */ /* 0x000fea0003800000 */
.L_x_26:
[----:B------:R-:W-:-:S06]  /*41b0*/  UISETP.GT.U32.AND UP0, UPT, UR14, 0x1, UPT ;  /* 0x000000010e00788c */ /* 0x000fcc000bf04070 */
[----:B------:R-:W-:-:S13]  /*41c0*/  PLOP3.LUT P0, PT, PT, PT, UP0, 0x80, 0x0 ;  /* 0x000000000000781c */ /* 0x000fda0003f0f008 */
[----:B------:R-:W-:Y:S05]  /*41d0*/  @P0 BRA `(.L_x_24) ;  /* 0x0000000000040947 */ /* 0x000fea0003800000 */
[----:B------:R-:W-:Y:S01]  /*41e0*/  BPT.TRAP 0x1 ;  /* 0x000000040000795c */ /* 0x000fe20000300000 */
.L_x_24:
[----:B------:R-:W2:Y:S01]  /*41f0*/  S2R R9, SR_CTAID.X ;  /* 0x0000000000097919 */ /* 0x000ea20000002500 */
[CC--:B------:R-:W-:Y:S01]  /*4200*/  LEA.HI R0, R8.reuse, R7.reuse, RZ, 0x2 ;  /* 0x0000000708007211 */ /* 0x0c0fe200078f10ff */
[----:B------:R-:W3:Y:S01]  /*4210*/  LDC.64 R4, c[0x0][0x280] ;  /* 0x0000a000ff047b82 */ /* 0x000ee20000000a00 */
[----:B-1----:R-:W-:Y:S01]  /*4220*/  LEA.HI R6, R8, R7, RZ, 0x5 ;  /* 0x0000000708067211 */ /* 0x002fe200078f28ff */
[----:B------:R-:W-:Y:S01]  /*4230*/  USHF.L.U32 UR11, UR22, 0x7, URZ ;  /* 0x00000007160b7899 */ /* 0x000fe2000800063f */
[--C-:B------:R-:W-:Y:S01]  /*4240*/  SHF.R.S32.HI R2, RZ, 0x2, R0.reuse ;  /* 0x00000002ff027819 */ /* 0x100fe20000011400 */
[----:B------:R-:W-:Y:S01]  /*4250*/  ULDC.64 UR18, c[0x0][0x5d0] ;  /* 0x0001740000127ab9 */ /* 0x000fe20000000a00 */
[----:B------:R-:W-:Y:S01]  /*4260*/  SHF.R.S32.HI R3, RZ, 0x1f, R0 ;  /* 0x0000001fff037819 */ /* 0x000fe20000011400 */
[----:B------:R-:W-:Y:S01]  /*4270*/  USHF.R.S32.HI UR20, URZ, 0x1f, UR11 ;  /* 0x0000001f3f147899 */ /* 0x000fe2000801140b */
[----:B------:R-:W-:Y:S01]  /*4280*/  LOP3.LUT R0, R0, 0xfffffffc, RZ, 0xc0, !PT ;  /* 0xfffffffc00007812 */ /* 0x000fe200078ec0ff */
[----:B------:R-:W-:Y:S01]  /*4290*/  USHF.R.S32.HI UR10, URZ, 0x1f, UR15 ;  /* 0x0000001f3f0a7899 */ /* 0x000fe2000801140f */
[----:B------:R-:W-:Y:S01]  /*42a0*/  LEA.HI R3, R3, R2, RZ, 0x3 ;  /* 0x0000000203037211 */ /* 0x000fe200078f18ff */
[----:B------:R-:W-:Y:S01]  /*42b0*/  ULDC.64 UR4, c[0x0][0x5e0] ;  /* 0x0001780000047ab9 */ /* 0x000fe20000000a00 */
[----:B------:R-:W-:Y:S01]  /*42c0*/  USHF.R.S32.HI UR8, URZ, 0x1f, UR23 ;  /* 0x0000001f3f087899 */ /* 0x000fe20008011417 */
[----:B------:R-:W-:Y:S01]  /*42d0*/  IMAD.IADD R7, R7, 0x1, -R0 ;  /* 0x0000000107077824 */ /* 0x000fe200078e0a00 */
[----:B------:R-:W-:-:S02]  /*42e0*/  LOP3.LUT R3, R3, 0xfffffff8, RZ, 0xc0, !PT ;  /* 0xfffffff803037812 */ /* 0x000fc400078ec0ff */
[----:B------:R-:W-:Y:S01]  /*42f0*/  SHF.R.S32.HI R0, RZ, 0x5, R6 ;  /* 0x00000005ff007819 */ /* 0x000fe20000011406 */
[----:B------:R-:W-:Y:S02]  /*4300*/  IMAD.SHL.U32 R12, R7, 0x2, RZ ;  /* 0x00000002070c7824 */ /* 0x000fe400078e00ff */
[----:B------:R-:W-:-:S03]  /*4310*/  IMAD.IADD R2, R2, 0x1, -R3 ;  /* 0x0000000102027824 */ /* 0x000fc600078e0a03 */
[----:B------:R-:W-:Y:S02]  /*4320*/  SHF.R.S32.HI R13, RZ, 0x1f, R12 ;  /* 0x0000001fff0d7819 */ /* 0x000fe4000001140c */
[--C-:B------:R-:W-:Y:S02]  /*4330*/  SHF.R.S32.HI R3, RZ, 0x1f, R2.reuse ;  /* 0x0000001fff037819 */ /* 0x100fe40000011402 */
[----:B---3--:R-:W-:Y:S01]  /*4340*/  ISETP.LE.AND P0, PT, R5, UR11, PT ;  /* 0x0000000b05007c0c */ /* 0x008fe2000bf03270 */
[----:B------:R-:W-:Y:S02]  /*4350*/  IMAD R5, R7, -0x2, R5 ;  /* 0xfffffffe07057824 */ /* 0x000fe400078e0205 */
[----:B------:R-:W-:-:S04]  /*4360*/  IMAD.WIDE R14, R0, 0x10, R2 ;  /* 0x00000010000e7825 */ /* 0x000fc800078e0202 */
[C---:B--2---:R-:W-:Y:S02]  /*4370*/  IMAD.SHL.U32 R3, R9.reuse, 0x100, RZ ;  /* 0x0000010009037824 */ /* 0x044fe400078e00ff */
[----:B------:R-:W-:-:S03]  /*4380*/  IMAD.WIDE R14, R9, 0x100, R14 ;  /* 0x00000100090e7825 */ /* 0x000fc600078e020e */
[----:B------:R-:W-:Y:S01]  /*4390*/  ISETP.GE.OR P0, PT, R3, R4, P0 ;  /* 0x000000040300720c */ /* 0x000fe20000706670 */
[----:B------:R-:W-:-:S05]  /*43a0*/  IMAD R0, R0, -0x10, -R3 ;  /* 0xfffffff000007824 */ /* 0x000fca00078e0a03 */
[----:B------:R-:W-:Y:S01]  /*43b0*/  IADD3 R0, R0, R4, -R2 ;  /* 0x0000000400007210 */ /* 0x000fe20007ffe802 */
[----:B------:R-:W-:-:S04]  /*43c0*/  IMAD.WIDE.U32 R2, R14, UR18, R12 ;  /* 0x000000120e027c25 */ /* 0x000fc8000f8e000c */
[----:B------:R-:W-:Y:S01]  /*43d0*/  IMAD R4, R15, UR18, RZ ;  /* 0x000000120f047c24 */ /* 0x000fe2000f8e02ff */
[----:B------:R-:W-:-:S03]  /*43e0*/  IADD3 R2, P1, R2, UR11, RZ ;  /* 0x0000000b02027c10 */ /* 0x000fc6000ff3e0ff */
[----:B------:R-:W-:-:S05]  /*43f0*/  IMAD R4, R14, UR19, R4 ;  /* 0x000000130e047c24 */ /* 0x000fca000f8e0204 */
[----:B------:R-:W-:Y:S01]  /*4400*/  IADD3.X R3, R3, UR20, R4, P1, !PT ;  /* 0x0000001403037c10 */ /* 0x000fe20008ffe404 */
[----:B------:R-:W-:Y:S01]  /*4410*/  IMAD.U32 R4, RZ, RZ, UR4 ;  /* 0x00000004ff047e24 */ /* 0x000fe2000f8e00ff */
[----:B------:R-:W-:-:S03]  /*4420*/  UIMAD UR4, UR10, UR4, URZ ;  /* 0x000000040a0472a4 */ /* 0x000fc6000f8e023f */
[----:B------:R-:W-:Y:S01]  /*4430*/  IMAD.WIDE.U32 R2, R4, UR15, R2 ;  /* 0x0000000f04027c25 */ /* 0x000fe2000f8e0002 */
[----:B------:R-:W-:-:S03]  /*4440*/  UIMAD UR4, UR15, UR5, UR4 ;  /* 0x000000050f0472a4 */ /* 0x000fc6000f8e0204 */
[----:B------:R-:W-:-:S03]  /*4450*/  IMAD.MOV.U32 R6, RZ, RZ, R2 ;  /* 0x000000ffff067224 */ /* 0x000fc600078e0002 */
[----:B------:R-:W-:Y:S01]  /*4460*/  VIADD R7, R3, UR4 ;  /* 0x0000000403077c36 */ /* 0x000fe20008000000 */
[----:B------:R-:W-:Y:S02]  /*4470*/  ULDC.64 UR4, c[0x0][0x5d8] ;  /* 0x0001760000047ab9 */ /* 0x000fe40000000a00 */
[----:B------:R-:W-:-:S04]  /*4480*/  IMAD.U32 R2, RZ, RZ, UR4 ;  /* 0x00000004ff027e24 */ /* 0x000fc8000f8e00ff */
[----:B------:R-:W-:Y:S01]  /*4490*/  IMAD.WIDE.U32 R6, R2, UR23, R6 ;  /* 0x0000001702067c25 */ /* 0x000fe2000f8e0006 */
[----:B------:R-:W-:Y:S06]  /*44a0*/  @P0 EXIT ;  /* 0x000000000000094d */ /* 0x000fec0003800000 */
[----:B------:R-:W-:Y:S01]  /*44b0*/  ULDC.64 UR6, c[0x0][0x288] ;  /* 0x0000a20000067ab9 */ /* 0x000fe20000000a00 */
[----:B------:R-:W-:Y:S02]  /*44c0*/  UIMAD UR4, UR8, UR4, URZ ;  /* 0x00000004080472a4 */ /* 0x000fe4000f8e023f */
[----:B------:R-:W-:Y:S02]  /*44d0*/  UISETP.GE.AND UP0, UPT, UR23, UR6, UPT ;  /* 0x000000061700728c */ /* 0x000fe4000bf06270 */
[----:B------:R-:W-:Y:S02]  /*44e0*/  UIMAD UR5, UR23, UR5, UR4 ;  /* 0x00000005170572a4 */ /* 0x000fe4000f8e0204 */
[----:B------:R-:W-:-:S03]  /*44f0*/  UISETP.GE.OR UP0, UPT, UR15, UR7, UP0 ;  /* 0x000000070f00728c */ /* 0x000fc60008706670 */
[----:B------:R-:W-:Y:S02]  /*4500*/  ULDC.64 UR6, c[0x0][0x5b8] ;  /* 0x00016e0000067ab9 */ /* 0x000fe40000000a00 */
[----:B------:R-:W-:Y:S01]  /*4510*/  UIMAD UR4, UR8, UR6, URZ ;  /* 0x00000006080472a4 */ /* 0x000fe2000f8e023f */
[----:B------:R-:W-:-:S13]  /*4520*/  PLOP3.LUT P0, PT, PT, PT, UP0, 0x80, 0x0 ;  /* 0x000000000000781c */ /* 0x000fda0003f0f008 */
[----:B------:R-:W-:Y:S05]  /*4530*/  @P0 EXIT ;  /* 0x000000000000094d */ /* 0x000fea0003800000 */
[----:B------:R-:W-:Y:S01]  /*4540*/  FSETP.NEU.AND P1, PT, RZ, UR17, PT ;  /* 0x00000011ff007c0b */ /* 0x000fe2000bf2d000 */
[----:B------:R-:W-:Y:S01]  /*4550*/  VIADD R3, R5, -UR11 ;  /* 0x8000000b05037c36 */ /* 0x000fe20008000000 */
[----:B------:R-:W-:Y:S01]  /*4560*/  UIMAD UR4, UR23, UR7, UR4 ;  /* 0x00000007170472a4 */ /* 0x000fe2000f8e0204 */
[----:B------:R-:W-:Y:S01]  /*4570*/  VIADD R2, R7, UR5 ;  /* 0x0000000507027c36 */ /* 0x000fe20008000000 */
[----:B------:R-:W-:Y:S02]  /*4580*/  USHF.L.U64.HI UR21, UR18, 0x6, UR19 ;  /* 0x0000000612157899 */ /* 0x000fe40008010213 */
[----:B------:R-:W-:Y:S01]  /*4590*/  ISETP.GT.AND P5, PT, R3, RZ, PT ;  /* 0x000000ff0300720c */ /* 0x000fe20003fa4270 */
[----:B------:R-:W-:Y:S02]  /*45a0*/  USHF.L.U32 UR14, UR18, 0x6, URZ ;  /* 0x00000006120e7899 */ /* 0x000fe4000800063f */
[----:B------:R-:W-:Y:S01]  /*45b0*/  USHF.L.U64.HI UR9, UR18, 0x3, UR19 ;  /* 0x0000000312097899 */ /* 0x000fe20008010213 */
[----:B------:R-:W-:Y:S01]  /*45c0*/  ISETP.GT.AND P0, PT, R0, RZ, P5 ;  /* 0x000000ff0000720c */ /* 0x000fe20002f04270 */
[----:B------:R-:W-:-:S02]  /*45d0*/  USHF.L.U32 UR8, UR18, 0x3, URZ ;  /* 0x0000000312087899 */ /* 0x000fc4000800063f */
[----:B------:R-:W-:Y:S10]  /*45e0*/  @!P1 BRA `(.L_x_28) ;  /* 0x000000cc00b49947 */ /* 0x000ff40003800000 */
[----:B------:R-:W-:Y:S01]  /*45f0*/  ULDC.64 UR24, c[0x0][0x5c8] ;  /* 0x0001720000187ab9 */ /* 0x000fe20000000a00 */
[----:B------:R-:W-:Y:S01]  /*4600*/  ULDC.64 UR28, c[0x0][0x5b0] ;  /* 0x00016c00001c7ab9 */ /* 0x000fe20000000a00 */
[C---:B------:R-:W-:Y:S01]  /*4610*/  LEA R4, P1, R6.reuse, UR24, 0x1 ;  /* 0x0000001806047c11 */ /* 0x040fe2000f8208ff */
[----:B------:R-:W-:Y:S01]  /*4620*/  ULDC.64 UR30, c[0x0][0x5a8] ;  /* 0x00016a00001e7ab9 */ /* 0x000fe20000000a00 */
[----:B------:R-:W2:Y:S01]  /*4630*/  LDL.LU R10, [R1] ;  /* 0x00000000010a7983 */ /* 0x000ea20000300800 */
[----:B------:R-:W-:Y:S01]  /*4640*/  IMAD R22, R15, UR28, RZ ;  /* 0x0000001c0f167c24 */ /* 0x000fe2000f8e02ff */
[----:B------:R-:W-:Y:S01]  /*4650*/  LEA.HI.X R5, R6, UR25, R2, 0x1, P1 ;  /* 0x0000001906057c11 */ /* 0x000fe200088f0c02 */
[----:B------:R-:W-:Y:S01]  /*4660*/  ULDC.64 UR24, c[0x0][0x5c0] ;  /* 0x0001700000187ab9 */ /* 0x000fe20000000a00 */
[----:B------:R-:W-:Y:S01]  /*4670*/  IADD3 R6, P1, R12, UR11, RZ ;  /* 0x0000000b0c067c10 */ /* 0x000fe2000ff3e0ff */
[----:B------:R-:W-:Y:S02]  /*4680*/  UIMAD UR5, UR10, UR24, URZ ;  /* 0x000000180a0572a4 */ /* 0x000fe4000f8e023f */
[----:B------:R-:W-:Y:S01]  /*4690*/  IMAD.U32 R20, RZ, RZ, UR24 ;  /* 0x00000018ff147e24 */ /* 0x000fe2000f8e00ff */
[----:B------:R-:W-:Y:S01]  /*46a0*/  IADD3.X R7, R13, UR20, RZ, P1, !PT ;  /* 0x000000140d077c10 */ /* 0x000fe20008ffe4ff */
[----:B------:R-:W-:Y:S01]  /*46b0*/  UIMAD UR10, UR15, UR25, UR5 ;  /* 0x000000190f0a72a4 */ /* 0x000fe2000f8e0205 */
[----:B------:R-:W-:-:S02]  /*46c0*/  IMAD R22, R14, UR29, R22 ;  /* 0x0000001d0e167c24 */ /* 0x000fc4000f8e0216 */
[----:B------:R-:W-:-:S04]  /*46d0*/  IMAD.WIDE.U32 R6, R20, UR15, R6 ;  /* 0x0000000f14067c25 */ /* 0x000fc8000f8e0006 */
[----:B------:R-:W-:Y:S02]  /*46e0*/  VIADD R19, R7, UR10 ;  /* 0x0000000a07137c36 */ /* 0x000fe40008000000 */
[----:B------:R-:W-:Y:S02]  /*46f0*/  IMAD.U32 R7, RZ, RZ, UR6 ;  /* 0x00000006ff077e24 */ /* 0x000fe4000f8e00ff */
[----:B------:R-:W-:-:S04]  /*4700*/  IMAD.MOV.U32 R18, RZ, RZ, R6 ;  /* 0x000000ffff127224 */ /* 0x000fc800078e0006 */
[----:B------:R-:W-:-:S04]  /*4710*/  IMAD.WIDE.U32 R18, R7, UR23, R18 ;  /* 0x0000001707127c25 */ /* 0x000fc8000f8e0012 */
[----:B------:R-:W-:Y:S02]  /*4720*/  VIADD R17, R19, UR4 ;  /* 0x0000000413117c36 */ /* 0x000fe40008000000 */
[----:B------:R-:W-:-:S04]  /*4730*/  IMAD.MOV.U32 R16, RZ, RZ, R18 ;  /* 0x000000ffff107224 */ /* 0x000fc800078e0012 */
[----:B------:R-:W-:-:S04]  /*4740*/  IMAD.WIDE.U32 R6, R14, UR28, R16 ;  /* 0x0000001c0e067c25 */ /* 0x000fc8000f8e0010 */
[----:B------:R-:W-:Y:S01]  /*4750*/  IMAD.IADD R7, R7, 0x1, R22 ;  /* 0x0000000107077824 */ /* 0x000fe200078e0216 */
[----:B------:R-:W-:-:S04]  /*4760*/  LEA R8, P1, R6, UR30, 0x1 ;  /* 0x0000001e06087c11 */ /* 0x000fc8000f8208ff */
[----:B------:R-:W-:-:S05]  /*4770*/  LEA.HI.X R9, R6, UR31, R7, 0x1, P1 ;  /* 0x0000001f06097c11 */ /* 0x000fca00088f0c07 */
[----:B------:R-:W3:Y:S01]  /*4780*/  @P0 LDG.E.LTC128B.U16 R21, desc[UR12][R8.64] ;  /* 0x0000000c08150981 */ /* 0x000ee2000c1e1520 */
[----:B------:R-:W-:Y:S01]  /*4790*/  UIMAD.WIDE.U32 UR6, UR23, UR6, URZ ;  /* 0x00000006170672a5 */ /* 0x000fe2000f8e003f */
[----:B------:R-:W-:Y:S01]  /*47a0*/  IMAD.U32 R216, RZ, RZ, UR28 ;  /* 0x0000001cffd87e24 */ /* 0x000fe2000f8e00ff */
[----:B------:R-:W-:Y:S01]  /*47b0*/  ISETP.GT.AND P3, PT, R3, 0x1, PT ;  /* 0x000000010300780c */ /* 0x000fe20003f64270 */
[----:B------:R-:W-:Y:S01]  /*47c0*/  BSSY B0, `(.L_x_29) ;  /* 0x0000015000007945 */ /* 0x000fe20003800000 */
[----:B------:R-:W-:Y:S01]  /*47d0*/  UIADD3 UR5, UR7, UR4, URZ ;  /* 0x0000000407057290 */ /* 0x000fe2000fffe03f */
[----:B------:R-:W-:Y:S02]  /*47e0*/  LOP3.LUT R2, R2, 0xfffffffd, RZ, 0xc0, !PT ;  /* 0xfffffffd02027812 */ /* 0x000fe400078ec0ff */
[----:B------:R-:W-:-:S08]  /*47f0*/  UMOV UR4, UR6 ;  /* 0x0000000600047c82 */ /* 0x000fd00008000000 */
[----:B------:R-:W-:Y:S01]  /*4800*/  @P3 LOP3.LUT R2, R2, 0x2, RZ, 0xfc, !PT ;  /* 0x0000000202023812 */ /* 0x000fe200078efcff */
[----:B---3--:R-:W-:-:S05]  /*4810*/  HADD2.F32 R6, -RZ, R21.H0_H0 ;  /* 0x20000015ff067230 */ /* 0x008fca0000004100 */
[----:B------:R-:W-:-:S04]  /*4820*/  FMUL R6, R6, UR17 ;  /* 0x0000001106067c20 */ /* 0x000fc80008400000 */
[----:B--2---:R-:W-:-:S05]  /*4830*/  FFMA R6, R10, UR16, R6 ;  /* 0x000000100a067c23 */ /* 0x004fca0008000006 */
[----:B------:R-:W-:-:S05]  /*4840*/  F2FP.F16.F32.PACK_AB R6, RZ, R6 ;  /* 0x00000006ff06723e */ /* 0x000fca00000000ff */
[----:B------:R1:W-:Y:S02]  /*4850*/  @P0 STG.E.U16 desc[UR12][R4.64], R6 ;  /* 0x0000000604000986 */ /* 0x0003e4000c10150c */
[----:B-1----:R-:W-:-:S04]  /*4860*/  IMAD.WIDE.U32 R6, R14, R216, UR4 ;  /* 0x000000040e067e25 */ /* 0x002fc8000f8e00d8 */
[----:B------:R-:W-:Y:S02]  /*4870*/  IMAD.IADD R7, R22, 0x1, R7 ;  /* 0x0000000116077824 */ /* 0x000fe400078e0207 */
[----:B------:R-:W-:-:S04]  /*4880*/  IMAD.WIDE.U32 R6, R20, UR15, R6 ;  /* 0x0000000f14067c25 */ /* 0x000fc8000f8e0006 */
[----:B------:R-:W-:Y:S01]  /*4890*/  VIADD R7, R7, UR10 ;  /* 0x0000000a07077c36 */ /* 0x000fe20008000000 */
[----:B------:R-:W-:-:S04]  /*48a0*/  IADD3 R6, P0, P1, R6, UR11, R12 ;  /* 0x0000000b06067c10 */ /* 0x000fc8000f91e00c */
[----:B------:R-:W-:Y:S02]  /*48b0*/  IADD3.X R7, R7, UR20, R13, P0, P1 ;  /* 0x0000001407077c10 */ /* 0x000fe400087e240d */
[----:B------:R-:W-:Y:S02]  /*48c0*/  ISETP.GT.AND P1, PT, R0, RZ, P3 ;  /* 0x000000ff0000720c */ /* 0x000fe40001f24270 */
[----:B------:R-:W-:-:S04]  /*48d0*/  LEA R10, P0, R6, UR30, 0x1 ;  /* 0x0000001e060a7c11 */ /* 0x000fc8000f8008ff */
[----:B------:R-:W-:-:S07]  /*48e0*/  LEA.HI.X R11, R6, UR31, R7, 0x1, P0 ;  /* 0x0000001f060b7c11 */ /* 0x000fce00080f0c07 */
[----:B------:R-:W-:Y:S05]  /*48f0*/  @!P1 BRA `(.L_x_30) ;  /* 0x0000000000049947 */ /* 0x000fea0003800000 */
[----:B------:R1:W5:Y:S02]  /*4900*/  LDG.E.LTC128B.U16 R21, desc[UR12][R10.64+0x2] ;  /* 0x0000020c0a157981 */ /* 0x000364000c1e1520 */
.L_x_30:
[----:B------:R-:W-:Y:S05]  /*4910*/  BSYNC B0 ;  /* 0x0000000000007941 */ /* 0x000fea0003800000 */
.L_x_29:
[----:B------:R-:W2:Y:S01]  /*4920*/  LDL.LU R7, [R1+0x4] ;  /* 0x0000040001077983 */ /* 0x000ea20000300800 */
[----:B-----5:R-:W-:Y:S01]  /*4930*/  HADD2.F32 R6, -RZ, R21.H0_H0 ;  /* 0x20000015ff067230 */ /* 0x020fe20000004100 */
[----:B------:R-:W-:Y:S02]  /*4940*/  USHF.L.U64.HI UR27, UR28, 0x3, UR29 ;  /* 0x000000031c1b7899 */ /* 0x000fe4000801021d */
[----:B------:R-:W-:Y:S01]  /*4950*/  USHF.L.U32 UR26, UR28, 0x3, URZ ;  /* 0x000000031c1a7899 */ /* 0x000fe2000800063f */
[----:B------:R-:W-:Y:S01]  /*4960*/  ISETP.GT.AND P2, PT, R0, 0x8, P5 ;  /* 0x000000080000780c */ /* 0x000fe20002f44270 */
[----:B------:R-:W-:Y:S01]  /*4970*/  FMUL R6, R6, UR17 ;  /* 0x0000001106067c20 */ /* 0x000fe20008400000 */
[----:B------:R-:W3:Y:S03]  /*4980*/  LDL.LU R23, [R1+0x8] ;  /* 0x0000080001177983 */ /* 0x000ee60000300800 */
[----:B--2---:R-:W-:-:S05]  /*4990*/  FFMA R6, R7, UR16, R6 ;  /* 0x0000001007067c23 */ /* 0x004fca0008000006 */
[----:B------:R-:W-:-:S05]  /*49a0*/  F2FP.F16.F32.PACK_AB R6, RZ, R6 ;  /* 0x00000006ff06723e */ /* 0x000fca00000000ff */
[----:B------:R2:W-:Y:S02]  /*49b0*/  @P1 STG.E.U16 desc[UR12][R4.64+0x2], R6 ;  /* 0x0000020604001986 */ /* 0x0005e4000c10150c */
[----:B--2---:R-:W-:-:S04]  /*49c0*/  IMAD.WIDE.U32 R6, R14, R216, UR26 ;  /* 0x0000001a0e067e25 */ /* 0x004fc8000f8e00d8 */
[----:B------:R-:W-:Y:S01]  /*49d0*/  IMAD.IADD R22, R22, 0x1, R7 ;  /* 0x0000000116167824 */ /* 0x000fe200078e0207 */
[----:B------:R-:W-:Y:S02]  /*49e0*/  IADD3 R7, P0, R18, R6, RZ ;  /* 0x0000000612077210 */ /* 0x000fe40007f1e0ff */
[----:B------:R-:W-:-:S03]  /*49f0*/  IADD3 R8, P1, R6, UR6, RZ ;  /* 0x0000000606087c10 */ /* 0x000fc6000ff3e0ff */
[----:B------:R-:W-:Y:S01]  /*4a00*/  IMAD.X R9, R22, 0x1, R17, P0 ;  /* 0x0000000116097824 */ /* 0x000fe200000e0611 */
[----:B------:R-:W-:-:S04]  /*4a10*/  LEA R6, P0, R7, UR30, 0x1 ;  /* 0x0000001e07067c11 */ /* 0x000fc8000f8008ff */
[----:B------:R-:W-:-:S05]  /*4a20*/  LEA.HI.X R7, R7, UR31, R9, 0x1, P0 ;  /* 0x0000001f07077c11 */ /* 0x000fca00080f0c09 */
[----:B------:R2:W4:Y:S01]  /*4a30*/  @P2 LDG.E.LTC128B.U16 R21, desc[UR12][R6.64] ;  /* 0x0000000c06152981 */ /* 0x000522000c1e1520 */
[----:B------:R-:W-:Y:S01]  /*4a40*/  USHF.L.U32 UR25, UR8, 0x1, URZ ;  /* 0x0000000108197899 */ /* 0x000fe2000800063f */
[----:B------:R-:W-:Y:S01]  /*4a50*/  BSSY B0, `(.L_x_31) ;  /* 0x0000014000007945 */ /* 0x000fe20003800000 */
[----:B------:R-:W-:-:S04]  /*4a60*/  USHF.L.U64.HI UR8, UR8, 0x1, UR9 ;  /* 0x0000000108087899 */ /* 0x000fc80008010209 */
[----:B--2---:R-:W-:Y:S01]  /*4a70*/  IADD3 R6, P0, R4, UR25, RZ ;  /* 0x0000001904067c10 */ /* 0x004fe2000ff1e0ff */
[----:B----4-:R-:W-:-:S05]  /*4a80*/  HADD2.F32 R7, -RZ, R21.H0_H0 ;  /* 0x20000015ff077230 */ /* 0x010fca0000004100 */
[----:B------:R-:W-:-:S04]  /*4a90*/  FMUL R7, R7, UR17 ;  /* 0x0000001107077c20 */ /* 0x000fc80008400000 */
[----:B---3--:R-:W-:-:S05]  /*4aa0*/  FFMA R7, R23, UR16, R7 ;  /* 0x0000001017077c23 */ /* 0x008fca0008000007 */
[----:B------:R-:W-:-:S04]  /*4ab0*/  F2FP.F16.F32.PACK_AB R7, RZ, R7 ;  /* 0x00000007ff07723e */ /* 0x000fc800000000ff */
[----:B------:R-:W-:Y:S02]  /*4ac0*/  PRMT R9, R7, 0x7610, R9 ;  /* 0x0000761007097816 */ /* 0x000fe40000000009 */
[----:B------:R-:W-:-:S05]  /*4ad0*/  IADD3.X R7, R5, UR8, RZ, P0, !PT ;  /* 0x0000000805077c10 */ /* 0x000fca00087fe4ff */
[----:B------:R2:W-:Y:S02]  /*4ae0*/  @P2 STG.E.U16 desc[UR12][R6.64], R9 ;  /* 0x0000000906002986 */ /* 0x0005e4000c10150c */
[----:B--2---:R-:W-:-:S03]  /*4af0*/  IADD3.X R9, R22, UR5, RZ, P1, !PT ;  /* 0x0000000516097c10 */ /* 0x004fc60008ffe4ff */
[----:B------:R-:W-:-:S04]  /*4b00*/  IMAD.WIDE.U32 R8, R20, UR15, R8 ;  /* 0x0000000f14087c25 */ /* 0x000fc8000f8e0008 */
[----:B------:R-:W-:Y:S01]  /*4b10*/  VIADD R22, R9, UR10 ;  /* 0x0000000a09167c36 */ /* 0x000fe20008000000 */
[----:B------:R-:W-:-:S04]  /*4b20*/  IADD3 R9, P0, P1, R8, UR11, R12 ;  /* 0x0000000b08097c10 */ /* 0x000fc8000f91e00c */
[----:B------:R-:W-:Y:S02]  /*4b30*/  IADD3.X R22, R22, UR20, R13, P0, P1 ;  /* 0x0000001416167c10 */ /* 0x000fe400087e240d */
[----:B------:R-:W-:-:S04]  /*4b40*/  LEA R8, P0, R9, UR30, 0x1 ;  /* 0x0000001e09087c11 */ /* 0x000fc8000f8008ff */
[----:B------:R-:W-:Y:S02]  /*4b50*/  LEA.HI.X R9, R9, UR31, R22, 0x1, P0 ;  /* 0x0000001f09097c11 */ /* 0x000fe400080f0c16 */
[----:B------:R-:W-:-:S13]  /*4b60*/  ISETP.GT.AND P0, PT, R0, 0x8, P3 ;  /* 0x000000080000780c */ /* 0x000fda0001f04270 */
[----:B------:R-:W-:Y:S05]  /*4b70*/  @!P0 BRA `(.L_x_32) ;  /* 0x0000000000048947 */ /* 0x000fea0003800000 */
[----:B------:R2:W5:Y:S02]  /*4b80*/  LDG.E.LTC128B.U16 R21, desc[UR12][R8.64+0x2] ;  /* 0x0000020c08157981 */ /* 0x000564000c1e1520 */
.L_x_32:
[----:B------:R-:W-:Y:S05]  /*4b90*/  BSYNC B0 ;  /* 0x0000000000007941 */ /* 0x000fea0003800000 */
.L_x_31:
[----:B------:R-:W3:Y:S01]  /*4ba0*/  LDL.LU R23, [R1+0xc] ;  /* 0x00000c0001177983 */ /* 0x000ee20000300800 */
[----:B-----5:R-:W-:Y:S01]  /*4bb0*/  HADD2.F32 R22, -RZ, R21.H0_H0 ;  /* 0x20000015ff167230 */ /* 0x020fe20000004100 */
[----:B------:R-:W-:Y:S01]  /*4bc0*/  ISETP.GT.AND P1, PT, R3, 0x8, PT ;  /* 0x000000080300780c */ /* 0x000fe20003f24270 */
[----:B------:R-:W-:Y:S01]  /*4bd0*/  BSSY B0, `(.L_x_33) ;  /* 0x000000a000007945 */ /* 0x000fe20003800000 */
[----:B------:R-:W-:Y:S02]  /*4be0*/  LOP3.LUT R2, R2, 0xfffffffb, RZ, 0xc0, !PT ;  /* 0xfffffffb02027812 */ /* 0x000fe400078ec0ff */
[----:B------:R-:W-:-:S09]  /*4bf0*/  FMUL R22, R22, UR17 ;  /* 0x0000001116167c20 */ /* 0x000fd20008400000 */
[----:B------:R-:W-:Y:S01]  /*4c00*/  @P1 LOP3.LUT R2, R2, 0x4, RZ, 0xfc, !PT ;  /* 0x0000000402021812 */ /* 0x000fe200078efcff */
[----:B---3--:R-:W-:-:S05]  /*4c10*/  FFMA R22, R23, UR16, R22 ;  /* 0x0000001017167c23 */ /* 0x008fca0008000016 */
[----:B------:R-:W-:-:S05]  /*4c20*/  F2FP.F16.F32.PACK_AB R22, RZ, R22 ;  /* 0x00000016ff16723e */ /* 0x000fca00000000ff */
[----:B------:R3:W-:Y:S01]  /*4c30*/  @P0 STG.E.U16 desc[UR12][R6.64+0x2], R22 ;  /* 0x0000021606000986 */ /* 0x0007e2000c10150c */
[----:B------:R-:W-:-:S13]  /*4c40*/  ISETP.GT.AND P0, PT, R0, RZ, P1 ;  /* 0x000000ff0000720c */ /* 0x000fda0000f04270 */
[----:B---3--:R-:W-:Y:S05]  /*4c50*/  @!P0 BRA `(.L_x_34) ;  /* 0x0000000000048947 */ /* 0x008fea0003800000 */
[----:B------:R3:W5:Y:S02]  /*4c60*/  LDG.E.LTC128B.U16 R21, desc[UR12][R10.64+0x10] ;  /* 0x0000100c0a157981 */ /* 0x000764000c1e1520 */
.L_x_34:
[----:B------:R-:W-:Y:S05]  /*4c70*/  BSYNC B0 ;  /* 0x0000000000007941 */ /* 0x000fea0003800000 */
.L_x_33:
[----:B------:R-:W4:Y:S01]  /*4c80*/  LDL.LU R23, [R1+0x10] ;  /* 0x0000100001177983 */ /* 0x000f220000300800 */
[----:B-----5:R-:W-:Y:S01]  /*4c90*/  HADD2.F32 R22, -RZ, R21.H0_H0 ;  /* 0x20000015ff167230 */ /* 0x020fe20000004100 */
[----:B------:R-:W-:Y:S01]  /*4ca0*/  ISETP.GT.AND P2, PT, R3, 0x9, PT ;  /* 0x000000090300780c */ /* 0x000fe20003f44270 */
[----:B------:R-:W-:Y:S01]  /*4cb0*/  BSSY B0, `(.L_x_35) ;  /* 0x000000a000007945 */ /* 0x000fe20003800000 */
[----:B------:R-:W-:Y:S02]  /*4cc0*/  LOP3.LUT R2, R2, 0xfffffff7, RZ, 0xc0, !PT ;  /* 0xfffffff702027812 */ /* 0x000fe400078ec0ff */
[----:B------:R-:W-:-:S09]  /*4cd0*/  FMUL R22, R22, UR17 ;  /* 0x0000001116167c20 */ /* 0x000fd20008400000 */
[----:B------:R-:W-:Y:S01]  /*4ce0*/  @P2 LOP3.LUT R2, R2, 0x8, RZ, 0xfc, !PT ;  /* 0x0000000802022812 */ /* 0x000fe200078efcff */
[----:B----4-:R-:W-:-:S05]  /*4cf0*/  FFMA R22, R23, UR16, R22 ;  /* 0x0000001017167c23 */ /* 0x010fca0008000016 */
[----:B------:R-:W-:-:S05]  /*4d00*/  F2FP.F16.F32.PACK_AB R22, RZ, R22 ;  /* 0x00000016ff16723e */ /* 0x000fca00000000ff */
[----:B------:R4:W-:Y:S01]  /*4d10*/  @P0 STG.E.U16 desc[UR12][R4.64+0x10], R22 ;  /* 0x0000101604000986 */ /* 0x0009e2000c10150c */
[----:B------:R-:W-:-:S13]  /*4d20*/  ISETP.GT.AND P0, PT, R0, RZ, P2 ;  /* 0x000000ff0000720c */ /* 0x000fda0001704270 */
[----:B----4-:R-:W-:Y:S05]  /*4d30*/  @!P0 BRA `(.L_x_36) ;  /* 0x0000000000048947 */ /* 0x010fea0003800000 */
[----:B------:R4:W5:Y:S02]  /*4d40*/  LDG.E.LTC128B.U16 R21, desc[UR12][R10.64+0x12] ;  /* 0x0000120c0a157981 */ /* 0x000964000c1e1520 */
.L_x_36:
[----:B------:R-:W-:Y:S05]  /*4d50*/  BSYNC B0 ;  /* 0x0000000000007941 */ /* 0x000fea0003800000 */
.L_x_35:
[----:B------:R-:W2:Y:S01]  /*4d60*/  LDL.LU R23, [R1+0x14] ;  /* 0x0000140001177983 */ /* 0x000ea20000300800 */
[----:B-----5:R-:W-:Y:S01]  /*4d70*/  HADD2.F32 R22, -RZ, R21.H0_H0 ;  /* 0x20000015ff167230 */ /* 0x020fe20000004100 */
[----:B------:R-:W-:Y:S01]  /*4d80*/  ISETP.GT.AND P1, PT, R0, 0x8, P1 ;  /* 0x000000080000780c */ /* 0x000fe20000f24270 */
[----:B------:R-:W-:Y:S03]  /*4d90*/  BSSY B0, `(.L_x_37) ;  /* 0x0000007000007945 */ /* 0x000fe60003800000 */
[----:B------:R-:W-:-:S04]  /*4da0*/  FMUL R22, R22, UR17 ;  /* 0x0000001116167c20 */ /* 0x000fc80008400000 */
[----:B--2---:R-:W-:-:S05]  /*4db0*/  FFMA R22, R23, UR16, R22 ;  /* 0x0000001017167c23 */ /* 0x004fca0008000016 */
[----:B------:R-:W-:-:S05]  /*4dc0*/  F2FP.F16.F32.PACK_AB R22, RZ, R22 ;  /* 0x00000016ff16723e */ /* 0x000fca00000000ff */
[----:B------:R2:W-:Y:S01]  /*4dd0*/  @P0 STG.E.U16 desc[UR12][R4.64+0x12], R22 ;  /* 0x0000121604000986 */ /* 0x0005e2000c10150c */
[----:B------:R-:W-:Y:S05]  /*4de0*/  @!P1 BRA `(.L_x_38) ;  /* 0x0000000000049947 */ /* 0x000fea0003800000 */
[----:B------:R0:W5:Y:S02]  /*4df0*/  LDG.E.LTC128B.U16 R21, desc[UR12][R8.64+0x10] ;  /* 0x0000100c08157981 */ /* 0x000164000c1e1520 */
.L_x_38:
[----:B------:R-:W-:Y:S05]  /*4e00*/  BSYNC B0 ;  /* 0x0000000000007941 */ /* 0x000fea0003800000 */
.L_x_37:
[----:B------:R-:W3:Y:S01]  /*4e10*/  LDL.LU R23, [R1+0x18] ;  /* 0x0000180001177983 */ /* 0x000ee20000300800 */
[----:B--2--5:R-:W-:Y:S01]  /*4e20*/  HADD2.F32 R22, -RZ, R21.H0_H0 ;  /* 0x20000015ff167230 */ /* 0x024fe20000004100 */
[----:B------:R-:W-:Y:S01]  /*4e30*/  ISETP.GT.AND P0, PT, R0, 0x8, P2 ;  /* 0x000000080000780c */ /* 0x000fe20001704270 */
[----:B------:R-:W-:Y:S03]  /*4e40*/  BSSY B0, `(.L_x_39) ;  /* 0x0000007000007945 */ /* 0x000fe60003800000 */
[----:B------:R-:W-:-:S04]  /*4e50*/  FMUL R22, R22, UR17 ;  /* 0x0000001116167c20 */ /* 0x000fc80008400000 */
[----:B---3--:R-:W-:-:S05]  /*4e60*/  FFMA R22, R23, UR16, R22 ;  /* 0x0000001017167c23 */ /* 0x008fca0008000016 */
[----:B------:R-:W-:-:S05]  /*4e70*/  F2FP.F16.F32.PACK_AB R22, RZ, R22 ;  /* 0x00000016ff16723e */ /* 0x000fca00000000ff */
[----:B------:R2:W-:Y:S01]  /*4e80*/  @P1 STG.E.U16 desc[UR12][R6.64+0x10], R22 ;  /* 0x0000101606001986 */ /* 0x0005e2000c10150c */
[----:B------:R-:W-:Y:S05]  /*4e90*/  @!P0 BRA `(.L_x_40) ;  /* 0x0000000000048947 */ /* 0x000fea0003800000 */
[----:B------:R3:W5:Y:S02]  /*4ea0*/  LDG.E.LTC128B.U16 R21, desc[UR12][R8.64+0x12] ;  /* 0x0000120c08157981 */ /* 0x000764000c1e1520 */
.L_x_40:
[----:B------:R-:W-:Y:S05]  /*4eb0*/  BSYNC B0 ;  /* 0x0000000000007941 */ /* 0x000fea0003800000 */
.L_x_39:
[----:B------:R-:W4:Y:S01]  /*4ec0*/  LDL.LU R23, [R1+0x1c] ;  /* 0x00001c0001177983 */ /* 0x000f220000300800 */
[----:B--2--5:R-:W-:Y:S01]  /*4ed0*/  HADD2.F32 R22, -RZ, R21.H0_H0 ;  /* 0x20000015ff167230 */ /* 0x024fe20000004100 */
[----:B------:R-:W-:Y:S01]  /*4ee0*/  ISETP.GT.AND P3, PT, R3, 0x10, PT ;  /* 0x000000100300780c */ /* 0x000fe20003f64270 */
[----:B------:R-:W-:Y:S01]  /*4ef0*/  BSSY B0, `(.L_x_41) ;  /* 0x000000a000007945 */ /* 0x000fe20003800000 */
[----:B------:R-:W-:Y:S02]  /*4f00*/  LOP3.LUT R2, R2, 0xffffffef, RZ, 0xc0, !PT ;  /* 0xffffffef02027812 */ /* 0x000fe400078ec0ff */
[----:B------:R-:W-:Y:S01]  /*4f10*/  FMUL R22, R22, UR17 ;  /* 0x0000001116167c20 */ /* 0x000fe20008400000 */
[----:B------:R-:W-:-:S08]  /*4f20*/  ISETP.GT.AND P1, PT, R0, RZ, P3 ;  /* 0x000000ff0000720c */ /* 0x000fd00001f24270 */
[----:B------:R-:W-:Y:S01]  /*4f30*/  @P3 LOP3.LUT R2, R2, 0x10, RZ, 0xfc, !PT ;  /* 0x0000001002023812 */ /* 0x000fe200078efcff */
[----:B----4-:R-:W-:-:S05]  /*4f40*/  FFMA R22, R23, UR16, R22 ;  /* 0x0000001017167c23 */ /* 0x010fca0008000016 */
[----:B------:R-:W-:-:S05]  /*4f50*/  F2FP.F16.F32.PACK_AB R22, RZ, R22 ;  /* 0x00000016ff16723e */ /* 0x000fca00000000ff */
[----:B------:R2:W-:Y:S01]  /*4f60*/  @P0 STG.E.U16 desc[UR12][R6.64+0x12], R22 ;  /* 0x0000121606000986 */ /* 0x0005e2000c10150c */
[----:B------:R-:W-:Y:S05]  /*4f70*/  @!P1 BRA `(.L_x_42) ;  /* 0x0000000000049947 */ /* 0x000fea0003800000 */
[----:B------:R4:W5:Y:S02]  /*4f80*/  LDG.E.LTC128B.U16 R21, desc[UR12][R10.64+0x20] ;  /* 0x0000200c0a157981 */ /* 0x000964000c1e1520 */
.L_x_42:
[----:B------:R-:W-:Y:S05]  /*4f90*/  BSYNC B0 ;  /* 0x0000000000007941 */ /* 0x000fea0003800000 */
.L_x_41:
[----:B------:R-:W3:Y:S01]  /*4fa0*/  LDL.LU R23, [R1+0x20] ;  /* 0x0000200001177983 */ /* 0x000ee20000300800 */
[----:B--2--5:R-:W-:Y:S01]  /*4fb0*/  HADD2.F32 R22, -RZ, R21.H0_H0 ;  /* 0x20000015ff167230 */ /* 0x024fe20000004100 */
[----:B------:R-:W-:Y:S01]  /*4fc0*/  IADD3 R219, P0, R14, 0x40, RZ ;  /* 0x000000400edb7810 */ /* 0x000fe20007f1e0ff */
[----:B------:R-:W-:Y:S01]  /*4fd0*/  BSSY B0, `(.L_x_43) ;  /* 0x0000014000007945 */ /* 0x000fe20003800000 */
[----:B------:R-:W-:Y:S02]  /*4fe0*/  ISETP.GT.AND P2, PT, R3, 0x11, PT ;  /* 0x000000110300780c */ /* 0x000fe40003f44270 */
[----:B------:R-:W-:Y:S01]  /*4ff0*/  FMUL R22, R22, UR17 ;  /* 0x0000001116167c20 */ /* 0x000fe20008400000 */
[----:B------:R-:W-:-:S10]  /*5000*/  LOP3.LUT R2, R2, 0xffbfffff, RZ, 0xc0, !PT ;  /* 0xffbfffff02027812 */ /* 0x000fd400078ec0ff */
[----:B------:R-:W-:Y:S01]  /*5010*/  @P2 LOP3.LUT R2, R2, 0x400000, RZ, 0xfc, !PT ;  /* 0x0040000002022812 */ /* 0x000fe200078efcff */
[----:B---3--:R-:W-:-:S05]  /*5020*/  FFMA R22, R23, UR16, R22 ;  /* 0x0000001017167c23 */ /* 0x008fca0008000016 */
[----:B------:R-:W-:-:S05]  /*5030*/  F2FP.F16.F32.PACK_AB R22, RZ, R22 ;  /* 0x00000016ff16723e */ /* 0x000fca00000000ff */
[----:B------:R2:W-:Y:S02]  /*5040*/  @P1 STG.E.U16 desc[UR12][R4.64+0x20], R22 ;  /* 0x0000201604001986 */ /* 0x0005e4000c10150c */
[----:B--2---:R-:W-:-:S04]  /*5050*/  IMAD.X R22, RZ, RZ, R15, P0 ;  /* 0x000000ffff167224 */ /* 0x004fc800000e060f */
[----:B------:R-:W-:-:S04]  /*5060*/  IMAD R22, R22, UR28, RZ ;  /* 0x0000001c16167c24 */ /* 0x000fc8000f8e02ff */
[C---:B------:R-:W-:Y:S02]  /*5070*/  IMAD R227, R219.reuse, UR29, R22 ;  /* 0x0000001ddbe37c24 */ /* 0x040fe4000f8e0216 */
[----:B------:R-:W-:-:S04]  /*5080*/  IMAD.WIDE.U32 R22, R219, R216, UR4 ;  /* 0x00000004db167e25 */ /* 0x000fc8000f8e00d8 */
[----:B------:R-:W-:Y:S02]  /*5090*/  IMAD.IADD R23, R227, 0x1, R23 ;  /* 0x00000001e3177824 */ /* 0x000fe400078e0217 */
[----:B------:R-:W-:-:S04]  /*50a0*/  IMAD.WIDE.U32 R22, R20, UR15, R22 ;  /* 0x0000000f14167c25 */ /* 0x000fc8000f8e0016 */
[----:B------:R-:W-:Y:S01]  /*50b0*/  VIADD R23, R23, UR10 ;  /* 0x0000000a17177c36 */ /* 0x000fe20008000000 */
[----:B------:R-:W-:-:S04]  /*50c0*/  IADD3 R241, P0, P1, R22, UR11, R12 ;  /* 0x0000000b16f17c10 */ /* 0x000fc8000f91e00c */
[----:B------:R-:W-:Y:S02]  /*50d0*/  IADD3.X R247, R23, UR20, R13, P0, P1 ;  /* 0x0000001417f77c10 */ /* 0x000fe400087e240d */
[----:B------:R-:W-:-:S13]  /*50e0*/  ISETP.GT.AND P0, PT, R0, RZ, P2 ;  /* 0x000000ff0000720c */ /* 0x000fda0001704270 */
[----:B------:R-:W-:Y:S05]  /*50f0*/  @!P0 BRA `(.L_x_44) ;  /* 0x0000000000048947 */ /* 0x000fea0003800000 */
[----:B------:R2:W5:Y:S02]  /*5100*/  LDG.E.LTC128B.U16 R21, desc[UR12][R10.64+0x22] ;  /* 0x0000220c0a157981 */ /* 0x000564000c1e1520 */
.L_x_44:
[----:B------:R-:W-:Y:S05]  /*5110*/  BSYNC B0 ;  /* 0x0000000000007941 */ /* 0x000fea0003800000 */
.L_x_43:
[----:B------:R-:W3:Y:S01]  /*5120*/  LDL.LU R23, [R1+0x24] ;  /* 0x0000240001177983 */ /* 0x000ee20000300800 */
[----:B-----5:R-:W-:Y:S01]  /*5130*/  HADD2.F32 R22, -RZ, R21.H0_H0 ;  /* 0x20000015ff167230 */ /* 0x020fe20000004100 */
[----:B------:R-:W-:Y:S04]  /*5140*/  BSSY B0, `(.L_x_45) ;  /* 0x0000008000007945 */ /* 0x000fe80003800000 */
[----:B------:R-:W-:-:S04]  /*5150*/  FMUL R22, R22, UR17 ;  /* 0x0000001116167c20 */ /* 0x000fc80008400000 */
[----:B---3--:R-:W-:-:S05]  /*5160*/  FFMA R22, R23, UR16, R22 ;  /* 0x0000001017167c23 */ /* 0x008fca0008000016 */
[----:B------:R-:W-:-:S05]  /*5170*/  F2FP.F16.F32.PACK_AB R22, RZ, R22 ;  /* 0x00000016ff16723e */ /* 0x000fca00000000ff */
[----:B------:R3:W-:Y:S01]  /*5180*/  @P0 STG.E.U16 desc[UR12][R4.64+0x22], R22 ;  /* 0x0000221604000986 */ /* 0x0007e2000c10150c */
[----:B------:R-:W-:-:S13]  /*5190*/  ISETP.GT.AND P0, PT, R0, 0x8, P3 ;  /* 0x000000080000780c */ /* 0x000fda0001f04270 */
[----:B---3--:R-:W-:Y:S05]  /*51a0*/  @!P0 BRA `(.L_x_46) ;  /* 0x0000000000048947 */ /* 0x008fea0003800000 */
[----:B------:R3:W5:Y:S02]  /*51b0*/  LDG.E.LTC128B.U16 R21, desc[UR12][R8.64+0x20] ;  /* 0x0000200c08157981 */ /* 0x000764000c1e1520 */
.L_x_46:
[----:B------:R-:W-:Y:S05]  /*51c0*/  BSYNC B0 ;  /* 0x0000000000007941 */ /* 0x000fea0003800000 */
.L_x_45:
[----:B------:R-:W2:Y:S01]  /*51d0*/  LDL.LU R23, [R1+0x28] ;  /* 0x0000280001177983 */ /* 0x000ea20000300800 */
[----:B-----5:R-:W-:Y:S01]  /*51e0*/  HADD2.F32 R22, -RZ, R21.H0_H0 ;  /* 0x20000015ff167230 */ /* 0x020fe20000004100 */
[----:B------:R-:W-:Y:S04]  /*51f0*/  BSSY B0, `(.L_x_47) ;  /* 0x0000008000007945 */ /* 0x000fe80003800000 */
[----:B------:R-:W-:-:S04]  /*5200*/  FMUL R22, R22, UR17 ;  /* 0x0000001116167c20 */ /* 0x000fc80008400000 */
[----:B--2---:R-:W-:-:S05]  /*5210*/  FFMA R22, R23, UR16, R22 ;  /* 0x0000001017167c23 */ /* 0x004fca0008000016 */
[----:B------:R-:W-:-:S05]  /*5220*/  F2FP.F16.F32.PACK_AB R22, RZ, R22 ;  /* 0x00000016ff16723e */ /* 0x000fca00000000ff */
[----:B------:R2:W-:Y:S01]  /*5230*/  @P0 STG.E.U16 desc[UR12][R6.64+0x20], R22 ;  /* 0x0000201606000986 */ /* 0x0005e2000c10150c */
[----:B------:R-:W-:-:S13]  /*5240*/  ISETP.GT.AND P0, PT, R0, 0x8, P2 ;  /* 0x000000080000780c */ /* 0x000fda0001704270 */
[----:B--2---:R-:W-:Y:S05]  /*5250*/  @!P0 BRA `(.L_x_48) ;  /* 0x0000000000048947 */ /* 0x004fea0003800000 */
[----:B------:R2:W5:Y:S02]  /*5260*/  LDG.E.LTC128B.U16 R21, desc[UR12][R8.64+0x22] ;  /* 0x0000220c08157981 */ /* 0x000564000c1e1520 */
.L_x_48:
[----:B------:R-:W-:Y:S05]  /*5270*/  BSYNC B0 ;  /* 0x0000000000007941 */ /* 0x000fea0003800000 */
.L_x_47:
        /* <DEDUP_REMOVED lines=13> */
.L_x_50:
[----:B------:R-:W-:Y:S05]  /*5350*/  BSYNC B0 ;  /* 0x0000000000007941 */ /* 0x000fea0003800000 */
.L_x_49:
[----:B------:R-:W2:Y:S01]  /*5360*/  LDL.LU R23, [R1+0x30] ;  /* 0x0000300001177983 */ /* 0x000ea20000300800 */
[----:B-----5:R-:W-:Y:S01]  /*5370*/  HADD2.F32 R22, -RZ, R21.H0_H0 ;  /* 0x20000015ff167230 */ /* 0x020fe20000004100 */
[----:B------:R-:W-:Y:S01]  /*5380*/  ISETP.GT.AND P2, PT, R3, 0x19, PT ;  /* 0x000000190300780c */ /* 0x000fe20003f44270 */
[----:B------:R-:W-:Y:S01]  /*5390*/  BSSY B0, `(.L_x_51) ;  /* 0x0000014000007945 */ /* 0x000fe20003800000 */
[----:B------:R-:W-:Y:S02]  /*53a0*/  LOP3.LUT R2, R2, 0xfdffffff, RZ, 0xc0, !PT ;  /* 0xfdffffff02027812 */ /* 0x000fe400078ec0ff */
[----:B------:R-:W-:-:S09]  /*53b0*/  FMUL R22, R22, UR17 ;  /* 0x0000001116167c20 */ /* 0x000fd20008400000 */
[----:B------:R-:W-:Y:S01]  /*53c0*/  @P2 LOP3.LUT R2, R2, 0x2000000, RZ, 0xfc, !PT ;  /* 0x0200000002022812 */ /* 0x000fe200078efcff */
[----:B--2---:R-:W-:-:S05]  /*53d0*/  FFMA R22, R23, UR16, R22 ;  /* 0x0000001017167c23 */ /* 0x004fca0008000016 */
[----:B------:R-:W-:-:S05]  /*53e0*/  F2FP.F16.F32.PACK_AB R22, RZ, R22 ;  /* 0x00000016ff16723e */ /* 0x000fca00000000ff */
[----:B------:R2:W-:Y:S01]  /*53f0*/  @P0 STG.E.U16 desc[UR12][R4.64+0x30], R22 ;  /* 0x0000301604000986 */ /* 0x0005e2000c10150c */
[----:B------:R-:W-:-:S05]  /*5400*/  IADD3 R221, P0, R14, 0x80, RZ ;  /* 0x000000800edd7810 */ /* 0x000fca0007f1e0ff */
        /* <DEDUP_REMOVED lines=12> */
.L_x_52:
[----:B------:R-:W-:Y:S05]  /*54d0*/  BSYNC B0 ;  /* 0x0000000000007941 */ /* 0x000fea0003800000 */
.L_x_51:
        /* <DEDUP_REMOVED lines=10> */
.L_x_54:
[----:B------:R-:W-:Y:S05]  /*5580*/  BSYNC B0 ;  /* 0x0000000000007941 */ /* 0x000fea0003800000 */
.L_x_53:
[----:B------:R-:W2:Y:S01]  /*5590*/  LDL.LU R23, [R1+0x38] ;  /* 0x0000380001177983 */ /* 0x000ea20000300800 */
[----:B-----5:R-:W-:Y:S01]  /*55a0*/  HADD2.F32 R22, -RZ, R21.H0_H0 ;  /* 0x20000015ff167230 */ /* 0x020fe20000004100 */
[----:B------:R-:W-:Y:S04]  /*55b0*/  BSSY B0, `(.L_x_55) ;  /* 0x0000013000007945 */ /* 0x000fe80003800000 */
[----:B------:R-:W-:-:S04]  /*55c0*/  FMUL R22, R22, UR17 ;  /* 0x0000001116167c20 */ /* 0x000fc80008400000 */
[----:B--2---:R-:W-:-:S05]  /*55d0*/  FFMA R22, R23, UR16, R22 ;  /* 0x0000001017167c23 */ /* 0x004fca0008000016 */
[----:B------:R-:W-:-:S05]  /*55e0*/  F2FP.F16.F32.PACK_AB R22, RZ, R22 ;  /* 0x00000016ff16723e */ /* 0x000fca00000000ff */
[----:B------:R2:W-:Y:S01]  /*55f0*/  @P0 STG.E.U16 desc[UR12][R6.64+0x30], R22 ;  /* 0x0000301606000986 */ /* 0x0005e2000c10150c */
[----:B------:R-:W-:-:S05]  /*5600*/  IADD3 R220, P0, R14, 0xc0, RZ ;  /* 0x000000c00edc7810 */ /* 0x000fca0007f1e0ff */
[----:B------:R-:W-:-:S04]  /*5610*/  IMAD.X R14, RZ, RZ, R15, P0 ;  /* 0x000000ffff0e7224 */ /* 0x000fc800000e060f */
[----:B------:R-:W-:-:S04]  /*5620*/  IMAD R14, R14, UR28, RZ ;  /* 0x0000001c0e0e7c24 */ /* 0x000fc8000f8e02ff */
[C---:B------:R-:W-:Y:S02]  /*5630*/  IMAD R222, R220.reuse, UR29, R14 ;  /* 0x0000001ddcde7c24 */ /* 0x040fe4000f8e020e */
[----:B------:R-:W-:-:S04]  /*5640*/  IMAD.WIDE.U32 R14, R220, R216, UR4 ;  /* 0x00000004dc0e7e25 */ /* 0x000fc8000f8e00d8 */
[----:B------:R-:W-:Y:S02]  /*5650*/  IMAD.IADD R15, R222, 0x1, R15 ;  /* 0x00000001de0f7824 */ /* 0x000fe400078e020f */
[----:B------:R-:W-:-:S04]  /*5660*/  IMAD.WIDE.U32 R14, R20, UR15, R14 ;  /* 0x0000000f140e7c25 */ /* 0x000fc8000f8e000e */
[----:B------:R-:W-:Y:S01]  /*5670*/  VIADD R15, R15, UR10 ;  /* 0x0000000a0f0f7c36 */ /* 0x000fe20008000000 */
[----:B------:R-:W-:Y:S02]  /*5680*/  IADD3 R239, P0, P1, R14, UR11, R12 ;  /* 0x0000000b0eef7c10 */ /* 0x000fe4000f91e00c */
[----:B------:R-:W-:Y:S02]  /*5690*/  PRMT R14, R21, 0x7610, R14 ;  /* 0x00007610150e7816 */ /* 0x000fe4000000000e */
[----:B------:R-:W-:Y:S02]  /*56a0*/  IADD3.X R245, R15, UR20, R13, P0, P1 ;  /* 0x000000140ff57c10 */ /* 0x000fe400087e240d */
[----:B------:R-:W-:-:S13]  /*56b0*/  ISETP.GT.AND P0, PT, R0, 0x8, P2 ;  /* 0x000000080000780c */ /* 0x000fda0001704270 */
[----:B--2---:R-:W-:Y:S05]  /*56c0*/  @!P0 BRA `(.L_x_56) ;  /* 0x0000000000048947 */ /* 0x004fea0003800000 */
[----:B------:R2:W5:Y:S02]  /*56d0*/  LDG.E.LTC128B.U16 R14, desc[UR12][R8.64+0x32] ;  /* 0x0000320c080e7981 */ /* 0x000564000c1e1520 */
.L_x_56:
[----:B------:R-:W-:Y:S05]  /*56e0*/  BSYNC B0 ;  /* 0x0000000000007941 */ /* 0x000fea0003800000 */
.L_x_55:
        /* <DEDUP_REMOVED lines=13> */
.L_x_58:
[----:B------:R-:W-:Y:S05]  /*57c0*/  BSYNC B0 ;  /* 0x0000000000007941 */ /* 0x000fea0003800000 */
.L_x_57:
        /* <DEDUP_REMOVED lines=10> */
[----:B------:R-:W-:-:S13]  /*5870*/  ISETP.GT.AND P0, PT, R0, RZ, P1 ;  /* 0x000000ff0000720c */ /* 0x000fda0000f04270 */
[----:B--2---:R-:W-:Y:S05]  /*5880*/  @!P0 BRA `(.L_x_60) ;  /* 0x0000000000048947 */ /* 0x004fea0003800000 */
[----:B------:R2:W5:Y:S02]  /*5890*/  LDG.E.LTC128B.U16 R14, desc[UR12][R10.64+0x42] ;  /* 0x0000420c0a0e7981 */ /* 0x000564000c1e1520 */
.L_x_60:
[----:B------:R-:W-:Y:S05]  /*58a0*/  BSYNC B0 ;  /* 0x0000000000007941 */ /* 0x000fea0003800000 */
.L_x_59:
        /* <DEDUP_REMOVED lines=10> */
.L_x_62:
[----:B------:R-:W-:Y:S05]  /*5950*/  BSYNC B0 ;  /* 0x0000000000007941 */ /* 0x000fea0003800000 */
.L_x_61:
[----:B------:R-:W2:Y:S01]  /*5960*/  LDL.LU R22, [R1+0x48] ;  /* 0x0000480001167983 */ /* 0x000ea20000300800 */
[----:B-----5:R-:W-:Y:S01]  /*5970*/  HADD2.F32 R15, -RZ, R14.H0_H0 ;  /* 0x2000000eff0f7230 */ /* 0x020fe20000004100 */
[----:B------:R-:W-:Y:S01]  /*5980*/  BSSY B0, `(.L_x_63) ;  /* 0x0000009000007945 */ /* 0x000fe20003800000 */
[----:B------:R-:W-:-:S03]  /*5990*/  PRMT R21, R14, 0x7610, R21 ;  /* 0x000076100e157816 */ /* 0x000fc60000000015 */
[----:B------:R-:W-:-:S04]  /*59a0*/  FMUL R15, R15, UR17 ;  /* 0x000000110f0f7c20 */ /* 0x000fc80008400000 */
[----:B--2---:R-:W-:-:S05]  /*59b0*/  FFMA R15, R22, UR16, R15 ;  /* 0x00000010160f7c23 */ /* 0x004fca000800000f */
[----:B------:R-:W-:-:S05]  /*59c0*/  F2FP.F16.F32.PACK_AB R15, RZ, R15 ;  /* 0x0000000fff0f723e */ /* 0x000fca00000000ff */
[----:B------:R2:W-:Y:S01]  /*59d0*/  @P0 STG.E.U16 desc[UR12][R6.64+0x40], R15 ;  /* 0x0000400f06000986 */ /* 0x0005e2000c10150c */
[----:B------:R-:W-:-:S13]  /*59e0*/  ISETP.GT.AND P0, PT, R0, 0x8, P1 ;  /* 0x000000080000780c */ /* 0x000fda0000f04270 */
[----:B--2---:R-:W-:Y:S05]  /*59f0*/  @!P0 BRA `(.L_x_64) ;  /* 0x0000000000048947 */ /* 0x004fea0003800000 */
[----:B------:R2:W5:Y:S02]  /*5a00*/  LDG.E.LTC128B.U16 R21, desc[UR12][R8.64+0x42] ;  /* 0x0000420c08157981 */ /* 0x000564000c1e1520 */
.L_x_64:
[----:B------:R-:W-:Y:S05]  /*5a10*/  BSYNC B0 ;  /* 0x0000000000007941 */ /* 0x000fea0003800000 */
.L_x_63:
[----:B------:R-:W3:Y:S01]  /*5a20*/  LDL.LU R15, [R1+0x4c] ;  /* 0x00004c00010f7983 */ /* 0x000ee20000300800 */
[----:B-----5:R-:W-:Y:S01]  /*5a30*/  HADD2.F32 R14, -RZ, R21.H0_H0 ;  /* 0x20000015ff0e7230 */ /* 0x020fe20000004100 */
[----:B------:R-:W-:Y:S01]  /*5a40*/  ISETP.GT.AND P2, PT, R3, 0x28, PT ;  /* 0x000000280300780c */ /* 0x000fe20003f44270 */
[----:B------:R-:W-:Y:S01]  /*5a50*/  IMAD.WIDE.U32 R224, R219, R216, UR26 ;  /* 0x0000001adbe07e25 */ /* 0x000fe2000f8e00d8 */
[----:B------:R-:W-:Y:S01]  /*5a60*/  LOP3.LUT R2, R2, 0xffdfffff, RZ, 0xc0, !PT ;  /* 0xffdfffff02027812 */ /* 0x000fe200078ec0ff */
[----:B------:R-:W-:Y:S02]  /*5a70*/  BSSY B0, `(.L_x_65) ;  /* 0x0000011000007945 */ /* 0x000fe40003800000 */
[----:B------:R-:W-:Y:S01]  /*5a80*/  FMUL R14, R14, UR17 ;  /* 0x000000110e0e7c20 */ /* 0x000fe20008400000 */
[----:B------:R-:W-:-:S07]  /*5a90*/  IMAD.IADD R237, R227, 0x1, R225 ;  /* 0x00000001e3ed7824 */ /* 0x000fce00078e02e1 */
[----:B------:R-:W-:Y:S01]  /*5aa0*/  @P2 LOP3.LUT R2, R2, 0x200000, RZ, 0xfc, !PT ;  /* 0x0020000002022812 */ /* 0x000fe200078efcff */
[----:B---3--:R-:W-:-:S05]  /*5ab0*/  FFMA R14, R15, UR16, R14 ;  /* 0x000000100f0e7c23 */ /* 0x008fca000800000e */
[----:B------:R-:W-:-:S05]  /*5ac0*/  F2FP.F16.F32.PACK_AB R14, RZ, R14 ;  /* 0x0000000eff0e723e */ /* 0x000fca00000000ff */
[----:B------:R3:W-:Y:S02]  /*5ad0*/  @P0 STG.E.U16 desc[UR12][R6.64+0x42], R14 ;  /* 0x0000420e06000986 */ /* 0x0007e4000c10150c */
[----:B---3--:R-:W-:-:S04]  /*5ae0*/  IADD3 R14, P0, R224, UR6, RZ ;  /* 0x00000006e00e7c10 */ /* 0x008fc8000ff1e0ff */
[----:B------:R-:W-:-:S03]  /*5af0*/  IADD3.X R15, R237, UR5, RZ, P0, !PT ;  /* 0x00000005ed0f7c10 */ /* 0x000fc600087fe4ff */
[----:B------:R-:W-:-:S04]  /*5b00*/  IMAD.WIDE.U32 R14, R20, UR15, R14 ;  /* 0x0000000f140e7c25 */ /* 0x000fc8000f8e000e */
[----:B------:R-:W-:Y:S01]  /*5b10*/  VIADD R15, R15, UR10 ;  /* 0x0000000a0f0f7c36 */ /* 0x000fe20008000000 */
[----:B------:R-:W-:Y:S02]  /*5b20*/  IADD3 R238, P0, P1, R14, UR11, R12 ;  /* 0x0000000b0eee7c10 */ /* 0x000fe4000f91e00c */
[----:B------:R-:W-:Y:S02]  /*5b30*/  PRMT R14, R21, 0x7610, R14 ;  /* 0x00007610150e7816 */ /* 0x000fe4000000000e */
[----:B------:R-:W-:Y:S02]  /*5b40*/  IADD3.X R244, R15, UR20, R13, P0, P1 ;  /* 0x000000140ff47c10 */ /* 0x000fe400087e240d */
[----:B------:R-:W-:-:S13]  /*5b50*/  ISETP.GT.AND P0, PT, R0, RZ, P2 ;  /* 0x000000ff0000720c */ /* 0x000fda0001704270 */
[----:B------:R-:W-:Y:S05]  /*5b60*/  @!P0 BRA `(.L_x_66) ;  /* 0x0000000000048947 */ /* 0x000fea0003800000 */
[----:B------:R3:W5:Y:S02]  /*5b70*/  LDG.E.LTC128B.U16 R14, desc[UR12][R10.64+0x50] ;  /* 0x0000500c0a0e7981 */ /* 0x000764000c1e1520 */
.L_x_66:
[----:B------:R-:W-:Y:S05]  /*5b80*/  BSYNC B0 ;  /* 0x0000000000007941 */ /* 0x000fea0003800000 */
.L_x_65:
        /* <DEDUP_REMOVED lines=13> */
.L_x_68:
[----:B------:R-:W-:Y:S05]  /*5c60*/  BSYNC B0 ;  /* 0x0000000000007941 */ /* 0x000fea0003800000 */
.L_x_67:
        /* <DEDUP_REMOVED lines=10> */
.L_x_70:
[----:B------:R-:W-:Y:S05]  /*5d10*/  BSYNC B0 ;  /* 0x0000000000007941 */ /* 0x000fea0003800000 */
.L_x_69:
        /* <DEDUP_REMOVED lines=10> */
.L_x_72:
[----:B------:R-:W-:Y:S05]  /*5dc0*/  BSYNC B0 ;  /* 0x0000000000007941 */ /* 0x000fea0003800000 */
.L_x_71:
[----:B------:R-:W3:Y:S01]  /*5dd0*/  LDL.LU R22, [R1+0x5c] ;  /* 0x00005c0001167983 */ /* 0x000ee20000300800 */
[----:B-----5:R-:W-:Y:S01]  /*5de0*/  HADD2.F32 R15, -RZ, R14.H0_H0 ;  /* 0x2000000eff0f7230 */ /* 0x020fe20000004100 */
[----:B------:R-:W-:Y:S01]  /*5df0*/  ISETP.GT.AND P3, PT, R3, 0x30, PT ;  /* 0x000000300300780c */ /* 0x000fe20003f64270 */
[----:B------:R-:W-:Y:S01]  /*5e00*/  BSSY B0, `(.L_x_73) ;  /* 0x000000b000007945 */ /* 0x000fe20003800000 */
[----:B------:R-:W-:Y:S02]  /*5e10*/  LOP3.LUT R2, R2, 0xfff7ffff, RZ, 0xc0, !PT ;  /* 0xfff7ffff02027812 */ /* 0x000fe400078ec0ff */
[----:B------:R-:W-:Y:S01]  /*5e20*/  FMUL R15, R15, UR17 ;  /* 0x000000110f0f7c20 */ /* 0x000fe20008400000 */
[----:B------:R-:W-:-:S08]  /*5e30*/  PRMT R21, R14, 0x7610, R21 ;  /* 0x000076100e157816 */ /* 0x000fd00000000015 */
[----:B------:R-:W-:Y:S01]  /*5e40*/  @P3 LOP3.LUT R2, R2, 0x80000, RZ, 0xfc, !PT ;  /* 0x0008000002023812 */ /* 0x000fe200078efcff */
[----:B---3--:R-:W-:-:S05]  /*5e50*/  FFMA R15, R22, UR16, R15 ;  /* 0x00000010160f7c23 */ /* 0x008fca000800000f */
[----:B------:R-:W-:-:S05]  /*5e60*/  F2FP.F16.F32.PACK_AB R15, RZ, R15 ;  /* 0x0000000fff0f723e */ /* 0x000fca00000000ff */
[----:B------:R3:W-:Y:S01]  /*5e70*/  @P0 STG.E.U16 desc[UR12][R6.64+0x52], R15 ;  /* 0x0000520f06000986 */ /* 0x0007e2000c10150c */
[----:B------:R-:W-:-:S13]  /*5e80*/  ISETP.GT.AND P0, PT, R0, RZ, P3 ;  /* 0x000000ff0000720c */ /* 0x000fda0001f04270 */
[----:B---3--:R-:W-:Y:S05]  /*5e90*/  @!P0 BRA `(.L_x_74) ;  /* 0x0000000000048947 */ /* 0x008fea0003800000 */
[----:B------:R3:W5:Y:S02]  /*5ea0*/  LDG.E.LTC128B.U16 R21, desc[UR12][R10.64+0x60] ;  /* 0x0000600c0a157981 */ /* 0x000764000c1e1520 */
.L_x_74:
[----:B------:R-:W-:Y:S05]  /*5eb0*/  BSYNC B0 ;  /* 0x0000000000007941 */ /* 0x000fea0003800000 */
.L_x_73:
[----:B------:R-:W2:Y:S01]  /*5ec0*/  LDL.LU R15, [R1+0x60] ;  /* 0x00006000010f7983 */ /* 0x000ea20000300800 */
[----:B-----5:R-:W-:Y:S01]  /*5ed0*/  HADD2.F32 R14, -RZ, R21.H0_H0 ;  /* 0x20000015ff0e7230 */ /* 0x020fe20000004100 */
[----:B------:R-:W-:Y:S01]  /*5ee0*/  ISETP.GT.AND P2, PT, R3, 0x31, PT ;  /* 0x000000310300780c */ /* 0x000fe20003f44270 */
[----:B------:R-:W-:Y:S01]  /*5ef0*/  IMAD.WIDE.U32 R22, R221, R216, UR26 ;  /* 0x0000001add167e25 */ /* 0x000fe2000f8e00d8 */
[----:B------:R-:W-:Y:S01]  /*5f00*/  LOP3.LUT R2, R2, 0xfffbffff, RZ, 0xc0, !PT ;  /* 0xfffbffff02027812 */ /* 0x000fe200078ec0ff */
[----:B------:R-:W-:Y:S02]  /*5f10*/  BSSY B0, `(.L_x_75) ;  /* 0x0000011000007945 */ /* 0x000fe40003800000 */
[----:B------:R-:W-:Y:S01]  /*5f20*/  FMUL R14, R14, UR17 ;  /* 0x000000110e0e7c20 */ /* 0x000fe20008400000 */
[----:B------:R-:W-:Y:S01]  /*5f30*/  IMAD.IADD R235, R223, 0x1, R23 ;  /* 0x00000001dfeb7824 */ /* 0x000fe200078e0217 */
[----:B------:R-:W-:-:S06]  /*5f40*/  PRMT R218, R21, 0x7610, R218 ;  /* 0x0000761015da7816 */ /* 0x000fcc00000000da */
[----:B------:R-:W-:Y:S01]  /*5f50*/  @P2 LOP3.LUT R2, R2, 0x40000, RZ, 0xfc, !PT ;  /* 0x0004000002022812 */ /* 0x000fe200078efcff */
[----:B--2---:R-:W-:-:S05]  /*5f60*/  FFMA R14, R15, UR16, R14 ;  /* 0x000000100f0e7c23 */ /* 0x004fca000800000e */
[----:B------:R-:W-:-:S05]  /*5f70*/  F2FP.F16.F32.PACK_AB R14, RZ, R14 ;  /* 0x0000000eff0e723e */ /* 0x000fca00000000ff */
[----:B------:R2:W-:Y:S02]  /*5f80*/  @P0 STG.E.U16 desc[UR12][R4.64+0x60], R14 ;  /* 0x0000600e04000986 */ /* 0x0005e4000c10150c */
[----:B--2---:R-:W-:-:S04]  /*5f90*/  IADD3 R14, P0, R22, UR6, RZ ;  /* 0x00000006160e7c10 */ /* 0x004fc8000ff1e0ff */
[----:B------:R-:W-:-:S03]  /*5fa0*/  IADD3.X R15, R235, UR5, RZ, P0, !PT ;  /* 0x00000005eb0f7c10 */ /* 0x000fc600087fe4ff */
[----:B------:R-:W-:-:S04]  /*5fb0*/  IMAD.WIDE.U32 R14, R20, UR15, R14 ;  /* 0x0000000f140e7c25 */ /* 0x000fc8000f8e000e */
[----:B------:R-:W-:Y:S01]  /*5fc0*/  VIADD R15, R15, UR10 ;  /* 0x0000000a0f0f7c36 */ /* 0x000fe20008000000 */
[----:B------:R-:W-:-:S04]  /*5fd0*/  IADD3 R236, P0, P1, R14, UR11, R12 ;  /* 0x0000000b0eec7c10 */ /* 0x000fc8000f91e00c */
[----:B------:R-:W-:Y:S02]  /*5fe0*/  IADD3.X R243, R15, UR20, R13, P0, P1 ;  /* 0x000000140ff37c10 */ /* 0x000fe400087e240d */
[----:B------:R-:W-:-:S13]  /*5ff0*/  ISETP.GT.AND P0, PT, R0, RZ, P2 ;  /* 0x000000ff0000720c */ /* 0x000fda0001704270 */
[----:B------:R-:W-:Y:S05]  /*6000*/  @!P0 BRA `(.L_x_76) ;  /* 0x0000000000048947 */ /* 0x000fea0003800000 */
[----:B------:R2:W5:Y:S02]  /*6010*/  LDG.E.LTC128B.U16 R218, desc[UR12][R10.64+0x62] ;  /* 0x0000620c0ada7981 */ /* 0x000564000c1e1520 */
.L_x_76:
[----:B------:R-:W-:Y:S05]  /*6020*/  BSYNC B0 ;  /* 0x0000000000007941 */ /* 0x000fea0003800000 */
.L_x_75:
[----:B------:R-:W3:Y:S01]  /*6030*/  LDL.LU R15, [R1+0x64] ;  /* 0x00006400010f7983 */ /* 0x000ee20000300800 */
[----:B-----5:R-:W-:Y:S01]  /*6040*/  HADD2.F32 R14, -RZ, R218.H0_H0 ;  /* 0x200000daff0e7230 */ /* 0x020fe20000004100 */
[----:B------:R-:W-:Y:S04]  /*6050*/  BSSY B0, `(.L_x_77) ;  /* 0x0000011000007945 */ /* 0x000fe80003800000 */
[----:B------:R-:W-:-:S04]  /*6060*/  FMUL R14, R14, UR17 ;  /* 0x000000110e0e7c20 */ /* 0x000fc80008400000 */
[----:B---3--:R-:W-:-:S05]  /*6070*/  FFMA R14, R15, UR16, R14 ;  /* 0x000000100f0e7c23 */ /* 0x008fca000800000e */
[----:B------:R-:W-:-:S05]  /*6080*/  F2FP.F16.F32.PACK_AB R14, RZ, R14 ;  /* 0x0000000eff0e723e */ /* 0x000fca00000000ff */
[----:B------:R3:W-:Y:S02]  /*6090*/  @P0 STG.E.U16 desc[UR12][R4.64+0x62], R14 ;  /* 0x0000620e04000986 */ /* 0x0007e4000c10150c */
[----:B---3--:R-:W-:-:S04]  /*60a0*/  IMAD.WIDE.U32 R14, R220, R216, UR26 ;  /* 0x0000001adc0e7e25 */ /* 0x008fc8000f8e00d8 */
[----:B------:R-:W-:Y:S01]  /*60b0*/  IMAD.IADD R226, R222, 0x1, R15 ;  /* 0x00000001dee27824 */ /* 0x000fe200078e020f */
[----:B------:R-:W-:-:S04]  /*60c0*/  IADD3 R216, P0, R14, UR6, RZ ;  /* 0x000000060ed87c10 */ /* 0x000fc8000ff1e0ff */
[----:B------:R-:W-:-:S03]  /*60d0*/  IADD3.X R217, R226, UR5, RZ, P0, !PT ;  /* 0x00000005e2d97c10 */ /* 0x000fc600087fe4ff */
[----:B------:R-:W-:-:S04]  /*60e0*/  IMAD.WIDE.U32 R20, R20, UR15, R216 ;  /* 0x0000000f14147c25 */ /* 0x000fc8000f8e00d8 */
[----:B------:R-:W-:Y:S01]  /*60f0*/  VIADD R21, R21, UR10 ;  /* 0x0000000a15157c36 */ /* 0x000fe20008000000 */
[----:B------:R-:W-:Y:S02]  /*6100*/  IADD3 R234, P0, P1, R20, UR11, R12 ;  /* 0x0000000b14ea7c10 */ /* 0x000fe4000f91e00c */
[----:B------:R-:W-:Y:S02]  /*6110*/  PRMT R20, R218, 0x7610, R20 ;  /* 0x00007610da147816 */ /* 0x000fe40000000014 */
[----:B------:R-:W-:Y:S02]  /*6120*/  IADD3.X R242, R21, UR20, R13, P0, P1 ;  /* 0x0000001415f27c10 */ /* 0x000fe400087e240d */
[----:B------:R-:W-:-:S13]  /*6130*/  ISETP.GT.AND P0, PT, R0, 0x8, P3 ;  /* 0x000000080000780c */ /* 0x000fda0001f04270 */
[----:B------:R-:W-:Y:S05]  /*6140*/  @!P0 BRA `(.L_x_78) ;  /* 0x0000000000048947 */ /* 0x000fea0003800000 */
[----:B------:R3:W5:Y:S02]  /*6150*/  LDG.E.LTC128B.U16 R20, desc[UR12][R8.64+0x60] ;  /* 0x0000600c08147981 */ /* 0x000764000c1e1520 */
.L_x_78:
[----:B------:R-:W-:Y:S05]  /*6160*/  BSYNC B0 ;  /* 0x0000000000007941 */ /* 0x000fea0003800000 */
.L_x_77:
        /* <DEDUP_REMOVED lines=10> */
.L_x_80:
[----:B------:R-:W-:Y:S05]  /*6210*/  BSYNC B0 ;  /* 0x0000000000007941 */ /* 0x000fea0003800000 */
.L_x_79:
[----:B------:R-:W3:Y:S01]  /*6220*/  LDL.LU R13, [R1+0x6c] ;  /* 0x00006c00010d7983 */ /* 0x000ee20000300800 */
[----:B-----5:R-:W-:Y:S01]  /*6230*/  HADD2.F32 R12, -RZ, R20.H0_H0 ;  /* 0x20000014ff0c7230 */ /* 0x020fe20000004100 */
[----:B------:R-:W-:Y:S01]  /*6240*/  USHF.L.U32 UR23, UR14, 0x1, URZ ;  /* 0x000000010e177899 */ /* 0x000fe2000800063f */
[----:B------:R-:W-:Y:S01]  /*6250*/  ISETP.GT.AND P3, PT, R3, 0x38, PT ;  /* 0x000000380300780c */ /* 0x000fe20003f64270 */
[----:B------:R-:W-:Y:S01]  /*6260*/  USHF.L.U64.HI UR24, UR14, 0x1, UR21 ;  /* 0x000000010e187899 */ /* 0x000fe20008010215 */
[----:B------:R-:W-:Y:S01]  /*6270*/  LOP3.LUT R2, R2, 0xfffdffff, RZ, 0xc0, !PT ;  /* 0xfffdffff02027812 */ /* 0x000fe200078ec0ff */
[----:B------:R-:W-:Y:S01]  /*6280*/  FMUL R12, R12, UR17 ;  /* 0x000000110c0c7c20 */ /* 0x000fe20008400000 */
[----:B------:R-:W-:Y:S09]  /*6290*/  BSSY B0, `(.L_x_81) ;  /* 0x000000c000007945 */ /* 0x000ff20003800000 */
[----:B------:R-:W-:Y:S01]  /*62a0*/  @P3 LOP3.LUT R2, R2, 0x20000, RZ, 0xfc, !PT ;  /* 0x0002000002023812 */ /* 0x000fe200078efcff */
[----:B---3--:R-:W-:Y:S01]  /*62b0*/  FFMA R12, R13, UR16, R12 ;  /* 0x000000100d0c7c23 */ /* 0x008fe2000800000c */
[----:B------:R-:W-:-:S04]  /*62c0*/  IMAD.U32 R13, RZ, RZ, UR8 ;  /* 0x00000008ff0d7e24 */ /* 0x000fc8000f8e00ff */
[----:B------:R-:W-:-:S05]  /*62d0*/  F2FP.F16.F32.PACK_AB R12, RZ, R12 ;  /* 0x0000000cff0c723e */ /* 0x000fca00000000ff */
[----:B------:R3:W-:Y:S02]  /*62e0*/  @P0 STG.E.U16 desc[UR12][R6.64+0x62], R12 ;  /* 0x0000620c06000986 */ /* 0x0007e4000c10150c */
[----:B---3--:R-:W-:-:S05]  /*62f0*/  IMAD.U32 R12, RZ, RZ, UR25 ;  /* 0x00000019ff0c7e24 */ /* 0x008fca000f8e00ff */
[----:B------:R-:W-:-:S04]  /*6300*/  IADD3 R12, P0, P1, R12, UR23, R4 ;  /* 0x000000170c0c7c10 */ /* 0x000fc8000f91e004 */
[----:B------:R-:W-:Y:S02]  /*6310*/  IADD3.X R13, R13, UR24, R5, P0, P1 ;  /* 0x000000180d0d7c10 */ /* 0x000fe400087e2405 */
[----:B------:R-:W-:-:S13]  /*6320*/  ISETP.GT.AND P0, PT, R0, RZ, P3 ;  /* 0x000000ff0000720c */ /* 0x000fda0001f04270 */
[----:B------:R-:W-:Y:S05]  /*6330*/  @!P0 BRA `(.L_x_82) ;  /* 0x0000000000048947 */ /* 0x000fea0003800000 */
[----:B------:R3:W5:Y:S02]  /*6340*/  LDG.E.LTC128B.U16 R20, desc[UR12][R10.64+0x70] ;  /* 0x0000700c0a147981 */ /* 0x000764000c1e1520 */
.L_x_82:
[----:B------:R-:W-:Y:S05]  /*6350*/  BSYNC B0 ;  /* 0x0000000000007941 */ /* 0x000fea0003800000 */
.L_x_81:
[----:B------:R-:W2:Y:S01]  /*6360*/  LDL.LU R216, [R1+0x70] ;  /* 0x0000700001d87983 */ /* 0x000ea20000300800 */
[----:B-----5:R-:W-:Y:S01]  /*6370*/  HADD2.F32 R21, -RZ, R20.H0_H0 ;  /* 0x20000014ff157230 */ /* 0x020fe20000004100 */
[----:B------:R-:W-:Y:S01]  /*6380*/  ISETP.GT.AND P2, PT, R3, 0x39, PT ;  /* 0x000000390300780c */ /* 0x000fe20003f44270 */
[----:B------:R-:W-:Y:S01]  /*6390*/  BSSY B0, `(.L_x_83) ;  /* 0x000000b000007945 */ /* 0x000fe20003800000 */
[----:B------:R-:W-:Y:S02]  /*63a0*/  LOP3.LUT R2, R2, 0xfffeffff, RZ, 0xc0, !PT ;  /* 0xfffeffff02027812 */ /* 0x000fe400078ec0ff */
[----:B------:R-:W-:Y:S01]  /*63b0*/  FMUL R21, R21, UR17 ;  /* 0x0000001115157c20 */ /* 0x000fe20008400000 */
[----:B------:R-:W-:-:S08]  /*63c0*/  PRMT R217, R20, 0x7610, R217 ;  /* 0x0000761014d97816 */ /* 0x000fd000000000d9 */
[----:B------:R-:W-:Y:S01]  /*63d0*/  @P2 LOP3.LUT R2, R2, 0x10000, RZ, 0xfc, !PT ;  /* 0x0001000002022812 */ /* 0x000fe200078efcff */
[----:B--2---:R-:W-:-:S05]  /*63e0*/  FFMA R21, R216, UR16, R21 ;  /* 0x00000010d8157c23 */ /* 0x004fca0008000015 */
[----:B------:R-:W-:-:S05]  /*63f0*/  F2FP.F16.F32.PACK_AB R21, RZ, R21 ;  /* 0x00000015ff15723e */ /* 0x000fca00000000ff */
[----:B------:R2:W-:Y:S01]  /*6400*/  @P0 STG.E.U16 desc[UR12][R4.64+0x70], R21 ;  /* 0x0000701504000986 */ /* 0x0005e2000c10150c */
[----:B------:R-:W-:-:S13]  /*6410*/  ISETP.GT.AND P0, PT, R0, RZ, P2 ;  /* 0x000000ff0000720c */ /* 0x000fda0001704270 */
[----:B--2---:R-:W-:Y:S05]  /*6420*/  @!P0 BRA `(.L_x_84) ;  /* 0x0000000000048947 */ /* 0x004fea0003800000 */
[----:B------:R2:W5:Y:S02]  /*6430*/  LDG.E.LTC128B.U16 R217, desc[UR12][R10.64+0x72] ;  /* 0x0000720c0ad97981 */ /* 0x000564000c1e1520 */
.L_x_84:
[----:B------:R-:W-:Y:S05]  /*6440*/  BSYNC B0 ;  /* 0x0000000000007941 */ /* 0x000fea0003800000 */
.L_x_83:
        /* <DEDUP_REMOVED lines=10> */
.L_x_86:
[----:B------:R-:W-:Y:S05]  /*64f0*/  BSYNC B0 ;  /* 0x0000000000007941 */ /* 0x000fea0003800000 */
.L_x_85:
[----:B------:R-:W2:Y:S01]  /*6500*/  LDL.LU R21, [R1+0x78] ;  /* 0x0000780001157983 */ /* 0x000ea20000300800 */
[----:B-----5:R-:W-:Y:S01]  /*6510*/  HADD2.F32 R20, -RZ, R217.H0_H0 ;  /* 0x200000d9ff147230 */ /* 0x020fe20000004100 */
[----:B------:R-:W-:Y:S01]  /*6520*/  USHF.L.U32 UR9, UR18, 0x8, URZ ;  /* 0x0000000812097899 */ /* 0x000fe2000800063f */
[----:B------:R-:W-:Y:S01]  /*6530*/  BSSY B0, `(.L_x_87) ;  /* 0x000000d000007945 */ /* 0x000fe20003800000 */
[----:B------:R-:W-:Y:S02]  /*6540*/  USHF.L.U64.HI UR22, UR18, 0x8, UR19 ;  /* 0x0000000812167899 */ /* 0x000fe40008010213 */
[----:B------:R-:W-:Y:S02]  /*6550*/  FMUL R20, R20, UR17 ;  /* 0x0000001114147c20 */ /* 0x000fe40008400000 */
[----:B------:R-:W-:Y:S02]  /*6560*/  IMAD.U32 R216, RZ, RZ, UR9 ;  /* 0x00000009ffd87e24 */ /* 0x000fe4000f8e00ff */
[----:B--2---:R-:W-:Y:S01]  /*6570*/  FFMA R20, R21, UR16, R20 ;  /* 0x0000001015147c23 */ /* 0x004fe20008000014 */
[----:B------:R-:W-:-:S04]  /*6580*/  IMAD.U32 R21, RZ, RZ, UR22 ;  /* 0x00000016ff157e24 */ /* 0x000fc8000f8e00ff */
[----:B------:R-:W-:-:S05]  /*6590*/  F2FP.F16.F32.PACK_AB R20, RZ, R20 ;  /* 0x00000014ff14723e */ /* 0x000fca00000000ff */
[----:B------:R2:W-:Y:S02]  /*65a0*/  @P0 STG.E.U16 desc[UR12][R6.64+0x70], R20 ;  /* 0x0000701406000986 */ /* 0x0005e4000c10150c */
[----:B--2---:R-:W-:-:S04]  /*65b0*/  IADD3 R20, P0, P1, R4, UR25, R216 ;  /* 0x0000001904147c10 */ /* 0x004fc8000f91e0d8 */
[----:B------:R-:W-:Y:S02]  /*65c0*/  IADD3.X R21, R5, UR8, R21, P0, P1 ;  /* 0x0000000805157c10 */ /* 0x000fe400087e2415 */
[----:B------:R-:W-:-:S13]  /*65d0*/  ISETP.GT.AND P0, PT, R0, 0x8, P2 ;  /* 0x000000080000780c */ /* 0x000fda0001704270 */
[----:B------:R-:W-:Y:S05]  /*65e0*/  @!P0 BRA `(.L_x_88) ;  /* 0x0000000000048947 */ /* 0x000fea0003800000 */
[----:B------:R2:W5:Y:S02]  /*65f0*/  LDG.E.LTC128B.U16 R217, desc[UR12][R8.64+0x72] ;  /* 0x0000720c08d97981 */ /* 0x000564000c1e1520 */
.L_x_88:
[----:B------:R-:W-:Y:S05]  /*6600*/  BSYNC B0 ;  /* 0x0000000000007941 */ /* 0x000fea0003800000 */
.L_x_87:
        /* <DEDUP_REMOVED lines=13> */
.L_x_90:
[----:B------:R-:W-:Y:S05]  /*66e0*/  BSYNC B0 ;  /* 0x0000000000007941 */ /* 0x000fea0003800000 */
.L_x_89:
        /* <DEDUP_REMOVED lines=13> */
.L_x_92:
[----:B------:R-:W-:Y:S05]  /*67c0*/  BSYNC B0 ;  /* 0x0000000000007941 */ /* 0x000fea0003800000 */
.L_x_91:
        /* <DEDUP_REMOVED lines=10> */
.L_x_94:
[----:B------:R-:W-:Y:S05]  /*6870*/  BSYNC B0 ;  /* 0x0000000000007941 */ /* 0x000fea0003800000 */
.L_x_93:
        /* <DEDUP_REMOVED lines=10> */
.L_x_96:
[----:B------:R-:W-:Y:S05]  /*6920*/  BSYNC B0 ;  /* 0x0000000000007941 */ /* 0x000fea0003800000 */
.L_x_95:
        /* <DEDUP_REMOVED lines=13> */
.L_x_98:
[----:B------:R-:W-:Y:S05]  /*6a00*/  BSYNC B0 ;  /* 0x0000000000007941 */ /* 0x000fea0003800000 */
.L_x_97:
        /* <DEDUP_REMOVED lines=13> */
.L_x_100:
[----:B------:R-:W-:Y:S05]  /*6ae0*/  BSYNC B0 ;  /* 0x0000000000007941 */ /* 0x000fea0003800000 */
.L_x_99:
        /* <DEDUP_REMOVED lines=10> */
.L_x_102:
[----:B------:R-:W-:Y:S05]  /*6b90*/  BSYNC B0 ;  /* 0x0000000000007941 */ /* 0x000fea0003800000 */
.L_x_101:
        /* <DEDUP_REMOVED lines=10> */
.L_x_104:
[----:B------:R-:W-:Y:S05]  /*6c40*/  BSYNC B0 ;  /* 0x0000000000007941 */ /* 0x000fea0003800000 */
.L_x_103:
        /* <DEDUP_REMOVED lines=13> */
.L_x_106:
[----:B------:R-:W-:Y:S05]  /*6d20*/  BSYNC B0 ;  /* 0x0000000000007941 */ /* 0x000fea0003800000 */
.L_x_105:
[----:B------:R-:W2:Y:S01]  /*6d30*/  LDL.LU R218, [R1+0xa0] ;  /* 0x0000a00001da7983 */ /* 0x000ea20000300800 */
[----:B-----5:R-:W-:Y:S01]  /*6d40*/  HADD2.F32 R15, -RZ, R217.H0_H0 ;  /* 0x200000d9ff0f7230 */ /* 0x020fe20000004100 */
[----:B------:R-:W-:Y:S01]  /*6d50*/  ISETP.GT.AND P1, PT, R3, 0x51, PT ;  /* 0x000000510300780c */ /* 0x000fe20003f24270 */
[----:B------:R-:W-:Y:S01]  /*6d60*/  BSSY B0, `(.L_x_107) ;  /* 0x000002e000007945 */ /* 0x000fe20003800000 */
[----:B------:R-:W-:Y:S02]  /*6d70*/  LOP3.LUT R2, R2, 0xfffffbff, RZ, 0xc0, !PT ;  /* 0xfffffbff02027812 */ /* 0x000fe400078ec0ff */
[----:B------:R-:W-:-:S09]  /*6d80*/  FMUL R15, R15, UR17 ;  /* 0x000000110f0f7c20 */ /* 0x000fd20008400000 */
[----:B------:R-:W-:Y:S01]  /*6d90*/  @P1 LOP3.LUT R2, R2, 0x400, RZ, 0xfc, !PT ;  /* 0x0000040002021812 */ /* 0x000fe200078efcff */
[----:B--2---:R-:W-:Y:S01]  /*6da0*/  FFMA R15, R218, UR16, R15 ;  /* 0x00000010da0f7c23 */ /* 0x004fe2000800000f */
[----:B------:R-:W-:-:S04]  /*6db0*/  IMAD.WIDE.U32 R218, R219, UR28, R16 ;  /* 0x0000001cdbda7c25 */ /* 0x000fc8000f8e0010 */
[----:B------:R-:W-:-:S05]  /*6dc0*/  F2FP.F16.F32.PACK_AB R15, RZ, R15 ;  /* 0x0000000fff0f723e */ /* 0x000fca00000000ff */
[----:B------:R2:W-:Y:S01]  /*6dd0*/  @P0 STG.E.U16 desc[UR12][R4.64+0xa0], R15 ;  /* 0x0000a00f04000986 */ /* 0x0005e2000c10150c */
[----:B------:R-:W-:Y:S01]  /*6de0*/  LEA R232, P0, R218, UR30, 0x1 ;  /* 0x0000001edae87c11 */ /* 0x000fe2000f8008ff */
[----:B--2---:R-:W-:-:S05]  /*6df0*/  IMAD.IADD R15, R219, 0x1, R227 ;  /* 0x00000001db0f7824 */ /* 0x004fca00078e02e3 */
[----:B------:R-:W-:Y:S01]  /*6e00*/  LEA.HI.X R233, R218, UR31, R15, 0x1, P0 ;  /* 0x0000001fdae97c11 */ /* 0x000fe200080f0c0f */
[----:B------:R-:W-:-:S04]  /*6e10*/  IMAD.WIDE.U32 R218, R221, UR28, R16 ;  /* 0x0000001cddda7c25 */ /* 0x000fc8000f8e0010 */
[----:B------:R-:W-:Y:S01]  /*6e20*/  IMAD.IADD R223, R219, 0x1, R223 ;  /* 0x00000001dbdf7824 */ /* 0x000fe200078e02df */
[----:B------:R-:W-:-:S04]  /*6e30*/  LEA R230, P0, R218, UR30, 0x1 ;  /* 0x0000001edae67c11 */ /* 0x000fc8000f8008ff */
[----:B------:R-:W-:Y:S01]  /*6e40*/  LEA.HI.X R231, R218, UR31, R223, 0x1, P0 ;  /* 0x0000001fdae77c11 */ /* 0x000fe200080f0cdf */
[----:B------:R-:W-:-:S04]  /*6e50*/  IMAD.WIDE.U32 R218, R220, UR28, R16 ;  /* 0x0000001cdcda7c25 */ /* 0x000fc8000f8e0010 */
[----:B------:R-:W-:Y:S01]  /*6e60*/  IMAD.IADD R222, R219, 0x1, R222 ;  /* 0x00000001dbde7824 */ /* 0x000fe200078e02de */
[----:B------:R-:W-:-:S04]  /*6e70*/  LEA R228, P0, R218, UR30, 0x1 ;  /* 0x0000001edae47c11 */ /* 0x000fc8000f8008ff */
[----:B------:R-:W-:Y:S02]  /*6e80*/  LEA.HI.X R229, R218, UR31, R222, 0x1, P0 ;  /* 0x0000001fdae57c11 */ /* 0x000fe400080f0cde */
[----:B------:R-:W-:-:S04]  /*6e90*/  LEA R218, P0, R241, UR30, 0x1 ;  /* 0x0000001ef1da7c11 */ /* 0x000fc8000f8008ff */
[----:B------:R-:W-:Y:S02]  /*6ea0*/  LEA.HI.X R219, R241, UR31, R247, 0x1, P0 ;  /* 0x0000001ff1db7c11 */ /* 0x000fe400080f0cf7 */
[----:B------:R-:W-:-:S04]  /*6eb0*/  LEA R220, P0, R240, UR30, 0x1 ;  /* 0x0000001ef0dc7c11 */ /* 0x000fc8000f8008ff */
[----:B------:R-:W-:Y:S02]  /*6ec0*/  LEA.HI.X R221, R240, UR31, R246, 0x1, P0 ;  /* 0x0000001ff0dd7c11 */ /* 0x000fe400080f0cf6 */
[----:B------:R-:W-:-:S04]  /*6ed0*/  LEA R222, P0, R239, UR30, 0x1 ;  /* 0x0000001eefde7c11 */ /* 0x000fc8000f8008ff */
[----:B------:R-:W-:Y:S02]  /*6ee0*/  LEA.HI.X R223, R239, UR31, R245, 0x1, P0 ;  /* 0x0000001fefdf7c11 */ /* 0x000fe400080f0cf5 */
[----:B------:R-:W-:-:S05]  /*6ef0*/  IADD3 R224, P0, R18, R224, RZ ;  /* 0x000000e012e07210 */ /* 0x000fca0007f1e0ff */
[----:B------:R-:W-:Y:S01]  /*6f00*/  IMAD.X R19, R237, 0x1, R17, P0 ;  /* 0x00000001ed137824 */ /* 0x000fe200000e0611 */
[----:B------:R-:W-:-:S05]  /*6f10*/  IADD3 R22, P0, R18, R22, RZ ;  /* 0x0000001612167210 */ /* 0x000fca0007f1e0ff */
[----:B------:R-:W-:Y:S01]  /*6f20*/  IMAD.X R23, R235, 0x1, R17, P0 ;  /* 0x00000001eb177824 */ /* 0x000fe200000e0611 */
[----:B------:R-:W-:-:S05]  /*6f30*/  IADD3 R15, P0, R18, R14, RZ ;  /* 0x0000000e120f7210 */ /* 0x000fca0007f1e0ff */
[----:B------:R-:W-:Y:S01]  /*6f40*/  IMAD.X R16, R226, 0x1, R17, P0 ;  /* 0x00000001e2107824 */ /* 0x000fe200000e0611 */
        /* <DEDUP_REMOVED lines=12> */
[----:B------:R-:W-:-:S13]  /*7010*/  ISETP.GT.AND P0, PT, R0, RZ, P1 ;  /* 0x000000ff0000720c */ /* 0x000fda0000f04270 */
[----:B------:R-:W-:Y:S05]  /*7020*/  @!P0 BRA `(.L_x_108) ;  /* 0x0000000000048947 */ /* 0x000fea0003800000 */
[----:B------:R2:W5:Y:S02]  /*7030*/  LDG.E.LTC128B.U16 R217, desc[UR12][R10.64+0xa2] ;  /* 0x0000a20c0ad97981 */ /* 0x000564000c1e1520 */
.L_x_108:
[----:B------:R-:W-:Y:S05]  /*7040*/  BSYNC B0 ;  /* 0x0000000000007941 */ /* 0x000fea0003800000 */
.L_x_107:
        /* <DEDUP_REMOVED lines=10> */
.L_x_110:
[----:B------:R-:W-:Y:S05]  /*70f0*/  BSYNC B0 ;  /* 0x0000000000007941 */ /* 0x000fea0003800000 */
.L_x_109:
        /* <DEDUP_REMOVED lines=10> */
.L_x_112:
[----:B------:R-:W-:Y:S05]  /*71a0*/  BSYNC B0 ;  /* 0x0000000000007941 */ /* 0x000fea0003800000 */
.L_x_111:
        /* <DEDUP_REMOVED lines=13> */
.L_x_114:
[----:B------:R-:W-:Y:S05]  /*7280*/  BSYNC B0 ;  /* 0x0000000000007941 */ /* 0x000fea0003800000 */
.L_x_113:
        /* <DEDUP_REMOVED lines=13> */
.L_x_116:
[----:B------:R-:W-:Y:S05]  /*7360*/  BSYNC B0 ;  /* 0x0000000000007941 */ /* 0x000fea0003800000 */
.L_x_115:
        /* <DEDUP_REMOVED lines=10> */
.L_x_118:
[----:B------:R-:W-:Y:S05]  /*7410*/  BSYNC B0 ;  /* 0x0000000000007941 */ /* 0x000fea0003800000 */
.L_x_117:
        /* <DEDUP_REMOVED lines=10> */
.L_x_120:
[----:B------:R-:W-:Y:S05]  /*74c0*/  BSYNC B0 ;  /* 0x0000000000007941 */ /* 0x000fea0003800000 */
.L_x_119:
        /* <DEDUP_REMOVED lines=13> */
.L_x_122:
[----:B------:R-:W-:Y:S05]  /*75a0*/  BSYNC B0 ;  /* 0x0000000000007941 */ /* 0x000fea0003800000 */
.L_x_121:
        /* <DEDUP_REMOVED lines=13> */
.L_x_124:
[----:B------:R-:W-:Y:S05]  /*7680*/  BSYNC B0 ;  /* 0x0000000000007941 */ /* 0x000fea0003800000 */
.L_x_123:
        /* <DEDUP_REMOVED lines=10> */
.L_x_126:
[----:B------:R-:W-:Y:S05]  /*7730*/  BSYNC B0 ;  /* 0x0000000000007941 */ /* 0x000fea0003800000 */
.L_x_125:
        /* <DEDUP_REMOVED lines=10> */
.L_x_128:
[----:B------:R-:W-:Y:S05]  /*77e0*/  BSYNC B0 ;  /* 0x0000000000007941 */ /* 0x000fea0003800000 */
.L_x_127:
        /* <DEDUP_REMOVED lines=13> */
.L_x_130:
[----:B------:R-:W-:Y:S05]  /*78c0*/  BSYNC B0 ;  /* 0x0000000000007941 */ /* 0x000fea0003800000 */
.L_x_129:
        /* <DEDUP_REMOVED lines=13> */
.L_x_132:
[----:B------:R-:W-:Y:S05]  /*79a0*/  BSYNC B0 ;  /* 0x0000000000007941 */ /* 0x000fea0003800000 */
.L_x_131:
        /* <DEDUP_REMOVED lines=10> */
.L_x_134:
[----:B------:R-:W-:Y:S05]  /*7a50*/  BSYNC B0 ;  /* 0x0000000000007941 */ /* 0x000fea0003800000 */
.L_x_133:
        /* <DEDUP_REMOVED lines=10> */
.L_x_136:
[----:B------:R-:W-:Y:S05]  /*7b00*/  BSYNC B0 ;  /* 0x0000000000007941 */ /* 0x000fea0003800000 */
.L_x_135:
[----:B------:R-:W3:Y:S01]  /*7b10*/  LDL.LU R235, [R1+0xdc] ;  /* 0x0000dc0001eb7983 */ /* 0x000ee20000300800 */
[----:B-----5:R-:W-:Y:S01]  /*7b20*/  HADD2.F32 R234, -RZ, R217.H0_H0 ;  /* 0x200000d9ffea7230 */ /* 0x020fe20000004100 */
[----:B------:R-:W-:Y:S01]  /*7b30*/  ISETP.GT.AND P3, PT, R3, 0x70, PT ;  /* 0x000000700300780c */ /* 0x000fe20003f64270 */
[----:B------:R-:W-:Y:S03]  /*7b40*/  BSSY B0, `(.L_x_137) ;  /* 0x0000008000007945 */ /* 0x000fe60003800000 */
[----:B------:R-:W-:-:S04]  /*7b50*/  FMUL R234, R234, UR17 ;  /* 0x00000011eaea7c20 */ /* 0x000fc80008400000 */
[----:B---3--:R-:W-:-:S05]  /*7b60*/  FFMA R234, R235, UR16, R234 ;  /* 0x00000010ebea7c23 */ /* 0x008fca00080000ea */
[----:B------:R-:W-:-:S05]  /*7b70*/  F2FP.F16.F32.PACK_AB R234, RZ, R234 ;  /* 0x000000eaffea723e */ /* 0x000fca00000000ff */
[----:B------:R3:W-:Y:S01]  /*7b80*/  @P0 STG.E.U16 desc[UR12][R6.64+0xd2], R234 ;  /* 0x0000d2ea06000986 */ /* 0x0007e2000c10150c */
[----:B------:R-:W-:-:S13]  /*7b90*/  ISETP.GT.AND P0, PT, R0, RZ, P3 ;  /* 0x000000ff0000720c */ /* 0x000fda0001f04270 */
[----:B---3--:R-:W-:Y:S05]  /*7ba0*/  @!P0 BRA `(.L_x_138) ;  /* 0x0000000000048947 */ /* 0x008fea0003800000 */
[----:B------:R3:W5:Y:S02]  /*7bb0*/  LDG.E.LTC128B.U16 R217, desc[UR12][R10.64+0xe0] ;  /* 0x0000e00c0ad97981 */ /* 0x000764000c1e1520 */
.L_x_138:
[----:B------:R-:W-:Y:S05]  /*7bc0*/  BSYNC B0 ;  /* 0x0000000000007941 */ /* 0x000fea0003800000 */
.L_x_137:
[----:B------:R-:W2:Y:S01]  /*7bd0*/  LDL.LU R235, [R1+0xe0] ;  /* 0x0000e00001eb7983 */ /* 0x000ea20000300800 */
[----:B-----5:R-:W-:Y:S01]  /*7be0*/  HADD2.F32 R234, -RZ, R217.H0_H0 ;  /* 0x200000d9ffea7230 */ /* 0x020fe20000004100 */
[----:B------:R-:W-:Y:S01]  /*7bf0*/  ISETP.GT.AND P2, PT, R3, 0x71, PT ;  /* 0x000000710300780c */ /* 0x000fe20003f44270 */
[----:B------:R-:W-:Y:S03]  /*7c00*/  BSSY B0, `(.L_x_139) ;  /* 0x0000008000007945 */ /* 0x000fe60003800000 */
[----:B------:R-:W-:-:S04]  /*7c10*/  FMUL R234, R234, UR17 ;  /* 0x00000011eaea7c20 */ /* 0x000fc80008400000 */
[----:B--2---:R-:W-:-:S05]  /*7c20*/  FFMA R234, R235, UR16, R234 ;  /* 0x00000010ebea7c23 */ /* 0x004fca00080000ea */
[----:B------:R-:W-:-:S05]  /*7c30*/  F2FP.F16.F32.PACK_AB R234, RZ, R234 ;  /* 0x000000eaffea723e */ /* 0x000fca00000000ff */
[----:B------:R2:W-:Y:S01]  /*7c40*/  @P0 STG.E.U16 desc[UR12][R4.64+0xe0], R234 ;  /* 0x0000e0ea04000986 */ /* 0x0005e2000c10150c */
[----:B------:R-:W-:-:S13]  /*7c50*/  ISETP.GT.AND P0, PT, R0, RZ, P2 ;  /* 0x000000ff0000720c */ /* 0x000fda0001704270 */
[----:B--2---:R-:W-:Y:S05]  /*7c60*/  @!P0 BRA `(.L_x_140) ;  /* 0x0000000000048947 */ /* 0x004fea0003800000 */
[----:B------:R2:W5:Y:S02]  /*7c70*/  LDG.E.LTC128B.U16 R217, desc[UR12][R10.64+0xe2] ;  /* 0x0000e20c0ad97981 */ /* 0x000564000c1e1520 */
.L_x_140:
[----:B------:R-:W-:Y:S05]  /*7c80*/  BSYNC B0 ;  /* 0x0000000000007941 */ /* 0x000fea0003800000 */
.L_x_139:
        /* <DEDUP_REMOVED lines=10> */
.L_x_142:
[----:B------:R-:W-:Y:S05]  /*7d30*/  BSYNC B0 ;  /* 0x0000000000007941 */ /* 0x000fea0003800000 */
.L_x_141:
        /* <DEDUP_REMOVED lines=10> */
.L_x_144:
[----:B------:R-:W-:Y:S05]  /*7de0*/  BSYNC B0 ;  /* 0x0000000000007941 */ /* 0x000fea0003800000 */
.L_x_143:
        /* <DEDUP_REMOVED lines=11> */
.L_x_146:
[----:B------:R-:W-:Y:S05]  /*7ea0*/  BSYNC B0 ;  /* 0x0000000000007941 */ /* 0x000fea0003800000 */
.L_x_145:
[----:B------:R-:W2:Y:S01]  /*7eb0*/  LDL.LU R235, [R1+0xf0] ;  /* 0x0000f00001eb7983 */ /* 0x000ea20000300800 */
[----:B-----5:R-:W-:Y:S01]  /*7ec0*/  HADD2.F32 R234, -RZ, R217.H0_H0 ;  /* 0x200000d9ffea7230 */ /* 0x020fe20000004100 */
[----:B------:R-:W-:Y:S04]  /*7ed0*/  BSSY B0, `(.L_x_147) ;  /* 0x0000009000007945 */ /* 0x000fe80003800000 */
[----:B------:R-:W-:-:S04]  /*7ee0*/  FMUL R234, R234, UR17 ;  /* 0x00000011eaea7c20 */ /* 0x000fc80008400000 */
[----:B--2---:R-:W-:-:S05]  /*7ef0*/  FFMA R234, R235, UR16, R234 ;  /* 0x00000010ebea7c23 */ /* 0x004fca00080000ea */
[----:B------:R-:W-:-:S05]  /*7f00*/  F2FP.F16.F32.PACK_AB R234, RZ, R234 ;  /* 0x000000eaffea723e */ /* 0x000fca00000000ff */
[----:B------:R2:W-:Y:S01]  /*7f10*/  @P0 STG.E.U16 desc[UR12][R4.64+0xf0], R234 ;  /* 0x0000f0ea04000986 */ /* 0x0005e2000c10150c */
[----:B------:R-:W-:-:S04]  /*7f20*/  ISETP.GT.AND P0, PT, R3, 0x79, PT ;  /* 0x000000790300780c */ /* 0x000fc80003f04270 */
[----:B------:R-:W-:-:S13]  /*7f30*/  ISETP.GT.AND P4, PT, R0, RZ, P0 ;  /* 0x000000ff0000720c */ /* 0x000fda0000784270 */
[----:B--2---:R-:W-:Y:S05]  /*7f40*/  @!P4 BRA `(.L_x_148) ;  /* 0x000000000004c947 */ /* 0x004fea0003800000 */
[----:B------:R2:W5:Y:S02]  /*7f50*/  LDG.E.LTC128B.U16 R217, desc[UR12][R10.64+0xf2] ;  /* 0x0000f20c0ad97981 */ /* 0x000564000c1e1520 */
.L_x_148:
[----:B------:R-:W-:Y:S05]  /*7f60*/  BSYNC B0 ;  /* 0x0000000000007941 */ /* 0x000fea0003800000 */
.L_x_147:
[----:B-1234-:R-:W2:Y:S01]  /*7f70*/  LDL.LU R10, [R1+0xf4] ;  /* 0x0000f400010a7983 */ /* 0x01eea20000300800 */
[----:B-----5:R-:W-:Y:S01]  /*7f80*/  HADD2.F32 R3, -RZ, R217.H0_H0 ;  /* 0x200000d9ff037230 */ /* 0x020fe20000004100 */
[----:B------:R-:W-:Y:S04]  /*7f90*/  BSSY B0, `(.L_x_149) ;  /* 0x0000008000007945 */ /* 0x000fe80003800000 */
[----:B------:R-:W-:-:S04]  /*7fa0*/  FMUL R3, R3, UR17 ;  /* 0x0000001103037c20 */ /* 0x000fc80008400000 */
[----:B--2---:R-:W-:-:S05]  /*7fb0*/  FFMA R3, R10, UR16, R3 ;  /* 0x000000100a037c23 */ /* 0x004fca0008000003 */
[----:B------:R-:W-:-:S05]  /*7fc0*/  F2FP.F16.F32.PACK_AB R3, RZ, R3 ;  /* 0x00000003ff03723e */ /* 0x000fca00000000ff */
[----:B------:R1:W-:Y:S01]  /*7fd0*/  @P4 STG.E.U16 desc[UR12][R4.64+0xf2], R3 ;  /* 0x0000f20304004986 */ /* 0x0003e2000c10150c */
[----:B------:R-:W-:-:S13]  /*7fe0*/  ISETP.GT.AND P4, PT, R0, 0x8, P1 ;  /* 0x000000080000780c */ /* 0x000fda0000f84270 */
[----:B-1----:R-:W-:Y:S05]  /*7ff0*/  @!P4 BRA `(.L_x_150) ;  /* 0x000000000004c947 */ /* 0x002fea0003800000 */
[----:B------:R1:W5:Y:S02]  /*8000*/  LDG.E.LTC128B.U16 R217, desc[UR12][R8.64+0xf0] ;  /* 0x0000f00c08d97981 */ /* 0x000364000c1e1520 */
.L_x_150:
[----:B------:R-:W-:Y:S05]  /*8010*/  BSYNC B0 ;  /* 0x0000000000007941 */ /* 0x000fea0003800000 */
.L_x_149:
        /* <DEDUP_REMOVED lines=10> */
.L_x_152:
[----:B------:R-:W-:Y:S05]  /*80c0*/  BSYNC B0 ;  /* 0x0000000000007941 */ /* 0x000fea0003800000 */
.L_x_151:
[----:B012---:R-:W2:Y:S01]  /*80d0*/  LDL.LU R8, [R1+0xfc] ;  /* 0x0000fc0001087983 */ /* 0x007ea20000300800 */
[----:B-----5:R-:W-:Y:S02]  /*80e0*/  HADD2.F32 R3, -RZ, R217.H0_H0 ;  /* 0x200000d9ff037230 */ /* 0x020fe40000004100 */
[----:B------:R-:W-:-:S03]  /*80f0*/  @P4 IMAD.MOV.U32 R9, RZ, RZ, R7 ;  /* 0x000000ffff094224 */ /* 0x000fc600078e0007 */
[----:B------:R-:W-:-:S04]  /*8100*/  FMUL R3, R3, UR17 ;  /* 0x0000001103037c20 */ /* 0x000fc80008400000 */
[----:B--2---:R-:W-:Y:S01]  /*8110*/  FFMA R3, R8, UR16, R3 ;  /* 0x0000001008037c23 */ /* 0x004fe20008000003 */
[----:B------:R-:W-:-:S04]  /*8120*/  @P4 IMAD.MOV.U32 R8, RZ, RZ, R6 ;  /* 0x000000ffff084224 */ /* 0x000fc800078e0006 */
[----:B------:R-:W-:-:S04]  /*8130*/  F2FP.F16.F32.PACK_AB R3, RZ, R3 ;  /* 0x00000003ff03723e */ /* 0x000fc800000000ff */
[----:B------:R-:W-:-:S05]  /*8140*/  PRMT R10, R3, 0x7610, R10 ;  /* 0x00007610030a7816 */ /* 0x000fca000000000a */
[----:B------:R0:W-:Y:S01]  /*8150*/  @P4 STG.E.U16 desc[UR12][R8.64+0xf2], R10 ;  /* 0x0000f20a08004986 */ /* 0x0001e2000c10150c */
[----:B------:R-:W-:-:S04]  /*8160*/  IADD3 R6, P4, R4, UR23, RZ ;  /* 0x0000001704067c10 */ /* 0x000fc8000ff9e0ff */
[----:B------:R-:W-:Y:S02]  /*8170*/  IADD3.X R7, R5, UR24, RZ, P4, !PT ;  /* 0x0000001805077c10 */ /* 0x000fe4000a7fe4ff */
[----:B------:R-:W-:-:S13]  /*8180*/  ISETP.GT.AND P4, PT, R0, 0x40, P5 ;  /* 0x000000400000780c */ /* 0x000fda0002f84270 */
[----:B------:R-:W2:Y:S01]  /*8190*/  @P4 LDG.E.LTC128B.U16 R217, desc[UR12][R232.64] ;  /* 0x0000000ce8d94981 */ /* 0x000ea2000c1e1520 */
[----:B------:R-:W-:Y:S01]  /*81a0*/  BSSY B0, `(.L_x_153) ;  /* 0x000000a000007945 */ /* 0x000fe20003800000 */
[----:B--2---:R-:W-:-:S05]  /*81b0*/  HADD2.F32 R3, -RZ, R217.H0_H0 ;  /* 0x200000d9ff037230 */ /* 0x004fca0000004100 */
[----:B------:R-:W-:-:S04]  /*81c0*/  FMUL R3, R3, UR17 ;  /* 0x0000001103037c20 */ /* 0x000fc80008400000 */
[----:B------:R-:W-:-:S05]  /*81d0*/  FFMA R3, R152, UR16, R3 ;  /* 0x0000001098037c23 */ /* 0x000fca0008000003 */
[----:B------:R-:W-:-:S05]  /*81e0*/  F2FP.F16.F32.PACK_AB R3, RZ, R3 ;  /* 0x00000003ff03723e */ /* 0x000fca00000000ff */
[----:B------:R0:W-:Y:S01]  /*81f0*/  @P4 STG.E.U16 desc[UR12][R6.64], R3 ;  /* 0x0000000306004986 */ /* 0x0001e2000c10150c */
[----:B------:R-:W-:-:S04]  /*8200*/  LOP3.LUT P4, RZ, R2, 0x2, RZ, 0xc0, !PT ;  /* 0x0000000202ff7812 */ /* 0x000fc8000788c0ff */
[----:B------:R-:W-:-:S13]  /*8210*/  ISETP.GT.AND P4, PT, R0, 0x40, P4 ;  /* 0x000000400000780c */ /* 0x000fda0002784270 */
[----:B0-----:R-:W-:Y:S05]  /*8220*/  @!P4 BRA `(.L_x_154) ;  /* 0x000000000004c947 */ /* 0x001fea0003800000 */
[----:B------:R0:W5:Y:S02]  /*8230*/  LDG.E.LTC128B.U16 R217, desc[UR12][R218.64+0x2] ;  /* 0x0000020cdad97981 */ /* 0x000164000c1e1520 */
.L_x_154:
[----:B------:R-:W-:Y:S05]  /*8240*/  BSYNC B0 ;  /* 0x0000000000007941 */ /* 0x000fea0003800000 */
.L_x_153:
[----:B-----5:R-:W-:Y:S01]  /*8250*/  HADD2.F32 R3, -RZ, R217.H0_H0 ;  /* 0x200000d9ff037230 */ /* 0x020fe20000004100 */
[----:B------:R-:W-:Y:S04]  /*8260*/  BSSY B0, `(.L_x_155) ;  /* 0x000000b000007945 */ /* 0x000fe80003800000 */
[----:B------:R-:W-:-:S04]  /*8270*/  FMUL R8, R3, UR17 ;  /* 0x0000001103087c20 */ /* 0x000fc80008400000 */
[----:B------:R-:W-:-:S05]  /*8280*/  FFMA R8, R153, UR16, R8 ;  /* 0x0000001099087c23 */ /* 0x000fca0008000008 */
[----:B------:R-:W-:-:S04]  /*8290*/  F2FP.F16.F32.PACK_AB R8, RZ, R8 ;  /* 0x00000008ff08723e */ /* 0x000fc800000000ff */
[----:B------:R-:W-:-:S05]  /*82a0*/  PRMT R3, R8, 0x7610, R3 ;  /* 0x0000761008037816 */ /* 0x000fca0000000003 */
[----:B------:R1:W-:Y:S01]  /*82b0*/  @P4 STG.E.U16 desc[UR12][R6.64+0x2], R3 ;  /* 0x0000020306004986 */ /* 0x0003e2000c10150c */
[----:B------:R-:W-:-:S04]  /*82c0*/  IADD3 R8, P4, R6, UR25, RZ ;  /* 0x0000001906087c10 */ /* 0x000fc8000ff9e0ff */
[----:B------:R-:W-:Y:S02]  /*82d0*/  IADD3.X R9, R7, UR8, RZ, P4, !PT ;  /* 0x0000000807097c10 */ /* 0x000fe4000a7fe4ff */
[----:B------:R-:W-:-:S13]  /*82e0*/  ISETP.GT.AND P4, PT, R0, 0x48, P5 ;  /* 0x000000480000780c */ /* 0x000fda0002f84270 */
[----:B-1----:R-:W-:Y:S05]  /*82f0*/  @!P4 BRA `(.L_x_156) ;  /* 0x000000000004c947 */ /* 0x002fea0003800000 */
[----:B------:R1:W5:Y:S02]  /*8300*/  LDG.E.LTC128B.U16 R217, desc[UR12][R226.64] ;  /* 0x0000000ce2d97981 */ /* 0x000364000c1e1520 */
.L_x_156:
[----:B------:R-:W-:Y:S05]  /*8310*/  BSYNC B0 ;  /* 0x0000000000007941 */ /* 0x000fea0003800000 */
.L_x_155:
[----:B-----5:R-:W-:Y:S01]  /*8320*/  HADD2.F32 R3, -RZ, R217.H0_H0 ;  /* 0x200000d9ff037230 */ /* 0x020fe20000004100 */
[----:B------:R-:W-:Y:S04]  /*8330*/  BSSY B0, `(.L_x_157) ;  /* 0x000000b000007945 */ /* 0x000fe80003800000 */
[----:B------:R-:W-:-:S04]  /*8340*/  FMUL R3, R3, UR17 ;  /* 0x0000001103037c20 */ /* 0x000fc80008400000 */
[----:B------:R-:W-:-:S05]  /*8350*/  FFMA R3, R154, UR16, R3 ;  /* 0x000000109a037c23 */ /* 0x000fca0008000003 */
[----:B------:R-:W-:-:S05]  /*8360*/  F2FP.F16.F32.PACK_AB R3, RZ, R3 ;  /* 0x00000003ff03723e */ /* 0x000fca00000000ff */
[----:B------:R2:W-:Y:S01]  /*8370*/  @P4 STG.E.U16 desc[UR12][R8.64], R3 ;  /* 0x0000000308004986 */ /* 0x0005e2000c10150c */
[----:B------:R-:W-:-:S04]  /*8380*/  IADD3 R10, P4, R6, UR25, RZ ;  /* 0x00000019060a7c10 */ /* 0x000fc8000ff9e0ff */
[----:B------:R-:W-:Y:S02]  /*8390*/  IADD3.X R11, R7, UR8, RZ, P4, !PT ;  /* 0x00000008070b7c10 */ /* 0x000fe4000a7fe4ff */
[----:B------:R-:W-:-:S04]  /*83a0*/  LOP3.LUT P4, RZ, R2, 0x2, RZ, 0xc0, !PT ;  /* 0x0000000202ff7812 */ /* 0x000fc8000788c0ff */
[----:B------:R-:W-:-:S13]  /*83b0*/  ISETP.GT.AND P4, PT, R0, 0x48, P4 ;  /* 0x000000480000780c */ /* 0x000fda0002784270 */
[----:B--2---:R-:W-:Y:S05]  /*83c0*/  @!P4 BRA `(.L_x_158) ;  /* 0x000000000004c947 */ /* 0x004fea0003800000 */
[----:B------:R2:W5:Y:S02]  /*83d0*/  LDG.E.LTC128B.U16 R217, desc[UR12][R16.64+0x2] ;  /* 0x0000020c10d97981 */ /* 0x000564000c1e1520 */
.L_x_158:
[----:B------:R-:W-:Y:S05]  /*83e0*/  BSYNC B0 ;  /* 0x0000000000007941 */ /* 0x000fea0003800000 */
.L_x_157:
[----:B-----5:R-:W-:Y:S01]  /*83f0*/  HADD2.F32 R3, -RZ, R217.H0_H0 ;  /* 0x200000d9ff037230 */ /* 0x020fe20000004100 */
[----:B------:R-:W-:Y:S04]  /*8400*/  BSSY B0, `(.L_x_159) ;  /* 0x0000009000007945 */ /* 0x000fe80003800000 */
[----:B------:R-:W-:-:S04]  /*8410*/  FMUL R8, R3, UR17 ;  /* 0x0000001103087c20 */ /* 0x000fc80008400000 */
[----:B------:R-:W-:-:S05]  /*8420*/  FFMA R8, R155, UR16, R8 ;  /* 0x000000109b087c23 */ /* 0x000fca0008000008 */
[----:B------:R-:W-:-:S05]  /*8430*/  F2FP.F16.F32.PACK_AB R8, RZ, R8 ;  /* 0x00000008ff08723e */ /* 0x000fca00000000ff */
[----:B------:R3:W-:Y:S01]  /*8440*/  @P4 STG.E.U16 desc[UR12][R10.64+0x2], R8 ;  /* 0x000002080a004986 */ /* 0x0007e2000c10150c */
[----:B------:R-:W-:-:S04]  /*8450*/  LOP3.LUT P4, RZ, R2, 0x4, RZ, 0xc0, !PT ;  /* 0x0000000402ff7812 */ /* 0x000fc8000788c0ff */
[----:B------:R-:W-:-:S13]  /*8460*/  ISETP.GT.AND P4, PT, R0, 0x40, P4 ;  /* 0x000000400000780c */ /* 0x000fda0002784270 */
[----:B---3--:R-:W-:Y:S05]  /*8470*/  @!P4 BRA `(.L_x_160) ;  /* 0x000000000004c947 */ /* 0x008fea0003800000 */
[----:B------:R3:W5:Y:S02]  /*8480*/  LDG.E.LTC128B.U16 R217, desc[UR12][R218.64+0x10] ;  /* 0x0000100cdad97981 */ /* 0x000764000c1e1520 */
.L_x_160:
[----:B------:R-:W-:Y:S05]  /*8490*/  BSYNC B0 ;  /* 0x0000000000007941 */ /* 0x000fea0003800000 */
.L_x_159:
        /* <DEDUP_REMOVED lines=8> */
[----:B----4-:R-:W-:Y:S05]  /*8520*/  @!P4 BRA `(.L_x_162) ;  /* 0x000000000004c947 */ /* 0x010fea0003800000 */
[----:B------:R4:W5:Y:S02]  /*8530*/  LDG.E.LTC128B.U16 R217, desc[UR12][R218.64+0x12] ;  /* 0x0000120cdad97981 */ /* 0x000964000c1e1520 */
.L_x_162:
[----:B------:R-:W-:Y:S05]  /*8540*/  BSYNC B0 ;  /* 0x0000000000007941 */ /* 0x000fea0003800000 */
.L_x_161:
        /* <DEDUP_REMOVED lines=10> */
.L_x_164:
[----:B------:R-:W-:Y:S05]  /*85f0*/  BSYNC B0 ;  /* 0x0000000000007941 */ /* 0x000fea0003800000 */
.L_x_163:
        /* <DEDUP_REMOVED lines=10> */
.L_x_166:
[----:B------:R-:W-:Y:S05]  /*86a0*/  BSYNC B0 ;  /* 0x0000000000007941 */ /* 0x000fea0003800000 */
.L_x_165:
[----:B-----5:R-:W-:Y:S01]  /*86b0*/  HADD2.F32 R3, -RZ, R217.H0_H0 ;  /* 0x200000d9ff037230 */ /* 0x020fe20000004100 */
[----:B------:R-:W-:Y:S01]  /*86c0*/  BSSY B0, `(.L_x_167) ;  /* 0x000000c000007945 */ /* 0x000fe20003800000 */
[----:B------:R-:W-:-:S03]  /*86d0*/  @P4 IMAD.MOV.U32 R9, RZ, RZ, R13 ;  /* 0x000000ffff094224 */ /* 0x000fc600078e000d */
[----:B------:R-:W-:-:S04]  /*86e0*/  FMUL R8, R3, UR17 ;  /* 0x0000001103087c20 */ /* 0x000fc80008400000 */
[----:B------:R-:W-:-:S05]  /*86f0*/  FFMA R8, R159, UR16, R8 ;  /* 0x000000109f087c23 */ /* 0x000fca0008000008 */
[----:B------:R-:W-:-:S04]  /*8700*/  F2FP.F16.F32.PACK_AB R8, RZ, R8 ;  /* 0x00000008ff08723e */ /* 0x000fc800000000ff */
[----:B------:R-:W-:Y:S01]  /*8710*/  PRMT R3, R8, 0x7610, R3 ;  /* 0x0000761008037816 */ /* 0x000fe20000000003 */
[----:B------:R-:W-:-:S05]  /*8720*/  @P4 IMAD.MOV.U32 R8, RZ, RZ, R12 ;  /* 0x000000ffff084224 */ /* 0x000fca00078e000c */
[----:B------:R0:W-:Y:S01]  /*8730*/  @P4 STG.E.U16 desc[UR12][R8.64+0x12], R3 ;  /* 0x0000120308004986 */ /* 0x0001e2000c10150c */
[----:B------:R-:W-:-:S04]  /*8740*/  LOP3.LUT P4, RZ, R2, 0x10, RZ, 0xc0, !PT ;  /* 0x0000001002ff7812 */ /* 0x000fc8000788c0ff */
[----:B------:R-:W-:-:S13]  /*8750*/  ISETP.GT.AND P4, PT, R0, 0x40, P4 ;  /* 0x000000400000780c */ /* 0x000fda0002784270 */
[----:B0-----:R-:W-:Y:S05]  /*8760*/  @!P4 BRA `(.L_x_168) ;  /* 0x000000000004c947 */ /* 0x001fea0003800000 */
[----:B------:R0:W5:Y:S02]  /*8770*/  LDG.E.LTC128B.U16 R217, desc[UR12][R218.64+0x20] ;  /* 0x0000200cdad97981 */ /* 0x000164000c1e1520 */
.L_x_168:
[----:B------:R-:W-:Y:S05]  /*8780*/  BSYNC B0 ;  /* 0x0000000000007941 */ /* 0x000fea0003800000 */
.L_x_167:
        /* <DEDUP_REMOVED lines=10> */
.L_x_170:
[----:B------:R-:W-:Y:S05]  /*8830*/  BSYNC B0 ;  /* 0x0000000000007941 */ /* 0x000fea0003800000 */
.L_x_169:
        /* <DEDUP_REMOVED lines=10> */
.L_x_172:
[----:B------:R-:W-:Y:S05]  /*88e0*/  BSYNC B0 ;  /* 0x0000000000007941 */ /* 0x000fea0003800000 */
.L_x_171:
[----:B-----5:R-:W-:Y:S01]  /*88f0*/  HADD2.F32 R3, -RZ, R217.H0_H0 ;  /* 0x200000d9ff037230 */ /* 0x020fe20000004100 */
[----:B------:R-:W-:Y:S01]  /*8900*/  BSSY B0, `(.L_x_173) ;  /* 0x000000b000007945 */ /* 0x000fe20003800000 */
[----:B------:R-:W-:Y:S02]  /*8910*/  @P4 IMAD.MOV.U32 R8, RZ, RZ, R12 ;  /* 0x000000ffff084224 */ /* 0x000fe400078e000c */
[----:B------:R-:W-:Y:S02]  /*8920*/  @P4 IMAD.MOV.U32 R9, RZ, RZ, R13 ;  /* 0x000000ffff094224 */ /* 0x000fe400078e000d */
        /* <DEDUP_REMOVED lines=8> */
.L_x_174:
[----:B------:R-:W-:Y:S05]  /*89b0*/  BSYNC B0 ;  /* 0x0000000000007941 */ /* 0x000fea0003800000 */
.L_x_173:
        /* <DEDUP_REMOVED lines=13> */
.L_x_176:
[----:B------:R-:W-:Y:S05]  /*8a90*/  BSYNC B0 ;  /* 0x0000000000007941 */ /* 0x000fea0003800000 */
.L_x_175:
        /* <DEDUP_REMOVED lines=10> */
.L_x_178:
[----:B------:R-:W-:Y:S05]  /*8b40*/  BSYNC B0 ;  /* 0x0000000000007941 */ /* 0x000fea0003800000 */
.L_x_177:
        /* <DEDUP_REMOVED lines=10> */
.L_x_180:
[----:B------:R-:W-:Y:S05]  /*8bf0*/  BSYNC B0 ;  /* 0x0000000000007941 */ /* 0x000fea0003800000 */
.L_x_179:
        /* <DEDUP_REMOVED lines=12> */
.L_x_182:
[----:B------:R-:W-:Y:S05]  /*8cc0*/  BSYNC B0 ;  /* 0x0000000000007941 */ /* 0x000fea0003800000 */
.L_x_181:
        /* <DEDUP_REMOVED lines=13> */
.L_x_184:
[----:B------:R-:W-:Y:S05]  /*8da0*/  BSYNC B0 ;  /* 0x0000000000007941 */ /* 0x000fea0003800000 */
.L_x_183:
        /* <DEDUP_REMOVED lines=10> */
.L_x_186:
[----:B------:R-:W-:Y:S05]  /*8e50*/  BSYNC B0 ;  /* 0x0000000000007941 */ /* 0x000fea0003800000 */
.L_x_185:
        /* <DEDUP_REMOVED lines=10> */
.L_x_188:
[----:B------:R-:W-:Y:S05]  /*8f00*/  BSYNC B0 ;  /* 0x0000000000007941 */ /* 0x000fea0003800000 */
.L_x_187:
        /* <DEDUP_REMOVED lines=12> */
.L_x_190:
[----:B------:R-:W-:Y:S05]  /*8fd0*/  BSYNC B0 ;  /* 0x0000000000007941 */ /* 0x000fea0003800000 */
.L_x_189:
        /* <DEDUP_REMOVED lines=13> */
.L_x_192:
[----:B------:R-:W-:Y:S05]  /*90b0*/  BSYNC B0 ;  /* 0x0000000000007941 */ /* 0x000fea0003800000 */
.L_x_191:
        /* <DEDUP_REMOVED lines=10> */
.L_x_194:
[----:B------:R-:W-:Y:S05]  /*9160*/  BSYNC B0 ;  /* 0x0000000000007941 */ /* 0x000fea0003800000 */
.L_x_193:
        /* <DEDUP_REMOVED lines=10> */
.L_x_196:
[----:B------:R-:W-:Y:S05]  /*9210*/  BSYNC B0 ;  /* 0x0000000000007941 */ /* 0x000fea0003800000 */
.L_x_195:
        /* <DEDUP_REMOVED lines=12> */
.L_x_198:
[----:B------:R-:W-:Y:S05]  /*92e0*/  BSYNC B0 ;  /* 0x0000000000007941 */ /* 0x000fea0003800000 */
.L_x_197:
        /* <DEDUP_REMOVED lines=13> */
.L_x_200:
[----:B------:R-:W-:Y:S05]  /*93c0*/  BSYNC B0 ;  /* 0x0000000000007941 */ /* 0x000fea0003800000 */
.L_x_199:
        /* <DEDUP_REMOVED lines=10> */
.L_x_202:
[----:B------:R-:W-:Y:S05]  /*9470*/  BSYNC B0 ;  /* 0x0000000000007941 */ /* 0x000fea0003800000 */
.L_x_201:
        /* <DEDUP_REMOVED lines=10> */
.L_x_204:
[----:B------:R-:W-:Y:S05]  /*9520*/  BSYNC B0 ;  /* 0x0000000000007941 */ /* 0x000fea0003800000 */
.L_x_203:
        /* <DEDUP_REMOVED lines=12> */
.L_x_206:
[----:B------:R-:W-:Y:S05]  /*95f0*/  BSYNC B0 ;  /* 0x0000000000007941 */ /* 0x000fea0003800000 */
.L_x_205:
        /* <DEDUP_REMOVED lines=13> */
.L_x_208:
[----:B------:R-:W-:Y:S05]  /*96d0*/  BSYNC B0 ;  /* 0x0000000000007941 */ /* 0x000fea0003800000 */
.L_x_207:
        /* <DEDUP_REMOVED lines=10> */
.L_x_210:
[----:B------:R-:W-:Y:S05]  /*9780*/  BSYNC B0 ;  /* 0x0000000000007941 */ /* 0x000fea0003800000 */
.L_x_209:
        /* <DEDUP_REMOVED lines=10> */
.L_x_212:
[----:B------:R-:W-:Y:S05]  /*9830*/  BSYNC B0 ;  /* 0x0000000000007941 */ /* 0x000fea0003800000 */
.L_x_211:
        /* <DEDUP_REMOVED lines=12> */
.L_x_214:
[----:B------:R-:W-:Y:S05]  /*9900*/  BSYNC B0 ;  /* 0x0000000000007941 */ /* 0x000fea0003800000 */
.L_x_213:
        /* <DEDUP_REMOVED lines=13> */
.L_x_216:
[----:B------:R-:W-:Y:S05]  /*99e0*/  BSYNC B0 ;  /* 0x0000000000007941 */ /* 0x000fea0003800000 */
.L_x_215:
        /* <DEDUP_REMOVED lines=10> */
.L_x_218:
[----:B------:R-:W-:Y:S05]  /*9a90*/  BSYNC B0 ;  /* 0x0000000000007941 */ /* 0x000fea0003800000 */
.L_x_217:
        /* <DEDUP_REMOVED lines=10> */
.L_x_220:
[----:B------:R-:W-:Y:S05]  /*9b40*/  BSYNC B0 ;  /* 0x0000000000007941 */ /* 0x000fea0003800000 */
.L_x_219:
        /* <DEDUP_REMOVED lines=12> */
.L_x_222:
[----:B------:R-:W-:Y:S05]  /*9c10*/  BSYNC B0 ;  /* 0x0000000000007941 */ /* 0x000fea0003800000 */
.L_x_221:
        /* <DEDUP_REMOVED lines=13> */
.L_x_224:
[----:B------:R-:W-:Y:S05]  /*9cf0*/  BSYNC B0 ;  /* 0x0000000000007941 */ /* 0x000fea0003800000 */
.L_x_223:
        /* <DEDUP_REMOVED lines=10> */
.L_x_226:
[----:B------:R-:W-:Y:S05]  /*9da0*/  BSYNC B0 ;  /* 0x0000000000007941 */ /* 0x000fea0003800000 */
.L_x_225:
        /* <DEDUP_REMOVED lines=10> */
.L_x_228:
[----:B------:R-:W-:Y:S05]  /*9e50*/  BSYNC B0 ;  /* 0x0000000000007941 */ /* 0x000fea0003800000 */
.L_x_227:
        /* <DEDUP_REMOVED lines=12> */
.L_x_230:
[----:B------:R-:W-:Y:S05]  /*9f20*/  BSYNC B0 ;  /* 0x0000000000007941 */ /* 0x000fea0003800000 */
.L_x_229:
        /* <DEDUP_REMOVED lines=13> */
.L_x_232:
[----:B------:R-:W-:Y:S05]  /*a000*/  BSYNC B0 ;  /* 0x0000000000007941 */ /* 0x000fea0003800000 */
.L_x_231:
        /* <DEDUP_REMOVED lines=10> */
.L_x_234:
[----:B------:R-:W-:Y:S05]  /*a0b0*/  BSYNC B0 ;  /* 0x0000000000007941 */ /* 0x000fea0003800000 */
.L_x_233:
        /* <DEDUP_REMOVED lines=10> */
.L_x_236:
[----:B------:R-:W-:Y:S05]  /*a160*/  BSYNC B0 ;  /* 0x0000000000007941 */ /* 0x000fea0003800000 */
.L_x_235:
        /* <DEDUP_REMOVED lines=12> */
.L_x_238:
[----:B------:R-:W-:Y:S05]  /*a230*/  BSYNC B0 ;  /* 0x0000000000007941 */ /* 0x000fea0003800000 */
.L_x_237:
        /* <DEDUP_REMOVED lines=13> */
.L_x_240:
[----:B------:R-:W-:Y:S05]  /*a310*/  BSYNC B0 ;  /* 0x0000000000007941 */ /* 0x000fea0003800000 */
.L_x_239:
        /* <DEDUP_REMOVED lines=10> */
.L_x_242:
[----:B------:R-:W-:Y:S05]  /*a3c0*/  BSYNC B0 ;  /* 0x0000000000007941 */ /* 0x000fea0003800000 */
.L_x_241:
        /* <DEDUP_REMOVED lines=10> */
.L_x_244:
[----:B------:R-:W-:Y:S05]  /*a470*/  BSYNC B0 ;  /* 0x0000000000007941 */ /* 0x000fea0003800000 */
.L_x_243:
        /* <DEDUP_REMOVED lines=12> */
.L_x_246:
[----:B------:R-:W-:Y:S05]  /*a540*/  BSYNC B0 ;  /* 0x0000000000007941 */ /* 0x000fea0003800000 */
.L_x_245:
        /* <DEDUP_REMOVED lines=13> */
.L_x_248:
[----:B------:R-:W-:Y:S05]  /*a620*/  BSYNC B0 ;  /* 0x0000000000007941 */ /* 0x000fea0003800000 */
.L_x_247:
        /* <DEDUP_REMOVED lines=10> */
.L_x_250:
[----:B------:R-:W-:Y:S05]  /*a6d0*/  BSYNC B0 ;  /* 0x0000000000007941 */ /* 0x000fea0003800000 */
.L_x_249:
        /* <DEDUP_REMOVED lines=10> */
.L_x_252:
[----:B------:R-:W-:Y:S05]  /*a780*/  BSYNC B0 ;  /* 0x0000000000007941 */ /* 0x000fea0003800000 */
.L_x_251:
        /* <DEDUP_REMOVED lines=12> */
.L_x_254:
[----:B------:R-:W-:Y:S05]  /*a850*/  BSYNC B0 ;  /* 0x0000000000007941 */ /* 0x000fea0003800000 */
.L_x_253:
        /* <DEDUP_REMOVED lines=13> */
.L_x_256:
[----:B------:R-:W-:Y:S05]  /*a930*/  BSYNC B0 ;  /* 0x0000000000007941 */ /* 0x000fea0003800000 */
.L_x_255:
[----:B-----5:R-:W-:Y:S01]  /*a940*/  HADD2.F32 R3, -RZ, R217.H0_H0 ;  /* 0x200000d9ff037230 */ /* 0x020fe20000004100 */
[----:B------:R-:W-:Y:S04]  /*a950*/  BSSY B0, `(.L_x_257) ;  /* 0x0000008000007945 */ /* 0x000fe80003800000 */
[----:B------:R-:W-:-:S04]  /*a960*/  FMUL R3, R3, UR17 ;  /* 0x0000001103037c20 */ /* 0x000fc80008400000 */
[----:B------:R-:W-:-:S05]  /*a970*/  FFMA R3, R204, UR16, R3 ;  /* 0x00000010cc037c23 */ /* 0x000fca0008000003 */
[----:B------:R-:W-:-:S05]  /*a980*/  F2FP.F16.F32.PACK_AB R3, RZ, R3 ;  /* 0x00000003ff03723e */ /* 0x000fca00000000ff */
[----:B------:R0:W-:Y:S01]  /*a990*/  @P4 STG.E.U16 desc[UR12][R6.64+0xd0], R3 ;  /* 0x0000d00306004986 */ /* 0x0001e2000c10150c */
[----:B------:R-:W-:-:S13]  /*a9a0*/  ISETP.GT.AND P4, PT, R0, 0x40, P6 ;  /* 0x000000400000780c */ /* 0x000fda0003784270 */
[----:B0-----:R-:W-:Y:S05]  /*a9b0*/  @!P4 BRA `(.L_x_258) ;  /* 0x000000000004c947 */ /* 0x001fea0003800000 */
[----:B------:R0:W5:Y:S02]  /*a9c0*/  LDG.E.LTC128B.U16 R217, desc[UR12][R218.64+0xd2] ;  /* 0x0000d20cdad97981 */ /* 0x000164000c1e1520 */
.L_x_258:
[----:B------:R-:W-:Y:S05]  /*a9d0*/  BSYNC B0 ;  /* 0x0000000000007941 */ /* 0x000fea0003800000 */
.L_x_257:
        /* <DEDUP_REMOVED lines=10> */
.L_x_260:
[----:B------:R-:W-:Y:S05]  /*aa80*/  BSYNC B0 ;  /* 0x0000000000007941 */ /* 0x000fea0003800000 */
.L_x_259:
        /* <DEDUP_REMOVED lines=8> */
[----:B------:R-:W-:-:S13]  /*ab10*/  ISETP.GT.AND P4, PT, R0, 0x48, P6 ;  /* 0x000000480000780c */ /* 0x000fda0003784270 */
[----:B0-----:R-:W-:Y:S05]  /*ab20*/  @!P4 BRA `(.L_x_262) ;  /* 0x000000000004c947 */ /* 0x001fea0003800000 */
[----:B------:R0:W5:Y:S02]  /*ab30*/  LDG.E.LTC128B.U16 R217, desc[UR12][R16.64+0xd2] ;  /* 0x0000d20c10d97981 */ /* 0x000164000c1e1520 */
.L_x_262:
[----:B------:R-:W-:Y:S05]  /*ab40*/  BSYNC B0 ;  /* 0x0000000000007941 */ /* 0x000fea0003800000 */
.L_x_261:
        /* <DEDUP_REMOVED lines=9> */
[----:B------:R-:W-:-:S13]  /*abe0*/  ISETP.GT.AND P4, PT, R0, 0x40, P3 ;  /* 0x000000400000780c */ /* 0x000fda0001f84270 */
[----:B0-----:R-:W-:Y:S05]  /*abf0*/  @!P4 BRA `(.L_x_264) ;  /* 0x000000000004c947 */ /* 0x001fea0003800000 */
[----:B------:R0:W5:Y:S02]  /*ac00*/  LDG.E.LTC128B.U16 R217, desc[UR12][R218.64+0xe0] ;  /* 0x0000e00cdad97981 */ /* 0x000164000c1e1520 */
.L_x_264:
[----:B------:R-:W-:Y:S05]  /*ac10*/  BSYNC B0 ;  /* 0x0000000000007941 */ /* 0x000fea0003800000 */
.L_x_263:
        /* <DEDUP_REMOVED lines=9> */
.L_x_266:
[----:B------:R-:W-:Y:S05]  /*acb0*/  BSYNC B0 ;  /* 0x0000000000007941 */ /* 0x000fea0003800000 */
.L_x_265:
        /* <DEDUP_REMOVED lines=9> */
.L_x_268:
[----:B------:R-:W-:Y:S05]  /*ad50*/  BSYNC B0 ;  /* 0x0000000000007941 */ /* 0x000fea0003800000 */
.L_x_267:
        /* <DEDUP_REMOVED lines=11> */
.L_x_270:
[----:B------:R-:W-:Y:S05]  /*ae10*/  BSYNC B0 ;  /* 0x0000000000007941 */ /* 0x000fea0003800000 */
.L_x_269:
        /* <DEDUP_REMOVED lines=12> */
.L_x_272:
[----:B------:R-:W-:Y:S05]  /*aee0*/  BSYNC B0 ;  /* 0x0000000000007941 */ /* 0x000fea0003800000 */
.L_x_271:
        /* <DEDUP_REMOVED lines=9> */
.L_x_274:
[----:B------:R-:W-:Y:S05]  /*af80*/  BSYNC B0 ;  /* 0x0000000000007941 */ /* 0x000fea0003800000 */
.L_x_273:
        /* <DEDUP_REMOVED lines=9> */
.L_x_276:
[----:B------:R-:W-:Y:S05]  /*b020*/  BSYNC B0 ;  /* 0x0000000000007941 */ /* 0x000fea0003800000 */
.L_x_275:
        /* <DEDUP_REMOVED lines=11> */
.L_x_278:
[----:B------:R-:W-:Y:S05]  /*b0e0*/  BSYNC B0 ;  /* 0x0000000000007941 */ /* 0x000fea0003800000 */
.L_x_277:
[----:B-----5:R-:W-:-:S05]  /*b0f0*/  HADD2.F32 R3, -RZ, R217.H0_H0 ;  /* 0x200000d9ff037230 */ /* 0x020fca0000004100 */
[----:B------:R-:W-:-:S04]  /*b100*/  FMUL R6, R3, UR17 ;  /* 0x0000001103067c20 */ /* 0x000fc80008400000 */
[----:B------:R-:W-:-:S05]  /*b110*/  FFMA R6, R215, UR16, R6 ;  /* 0x00000010d7067c23 */ /* 0x000fca0008000006 */
[----:B------:R-:W-:-:S04]  /*b120*/  F2FP.F16.F32.PACK_AB R6, RZ, R6 ;  /* 0x00000006ff06723e */ /* 0x000fc800000000ff */
[----:B------:R-:W-:-:S05]  /*b130*/  PRMT R7, R6, 0x7610, R7 ;  /* 0x0000761006077816 */ /* 0x000fca0000000007 */
[----:B------:R1:W-:Y:S01]  /*b140*/  @P4 STG.E.U16 desc[UR12][R12.64+0xf2], R7 ;  /* 0x0000f2070c004986 */ /* 0x0003e2000c10150c */
[----:B------:R-:W-:-:S04]  /*b150*/  IADD3 R6, P4, R4, UR9, RZ ;  /* 0x0000000904067c10 */ /* 0x000fc8000ff9e0ff */
[----:B-1----:R-:W-:Y:S02]  /*b160*/  IADD3.X R7, R5, UR22, RZ, P4, !PT ;  /* 0x0000001605077c10 */ /* 0x002fe4000a7fe4ff */
        /* <DEDUP_REMOVED lines=10> */
[----:B-1----:R-:W-:Y:S05]  /*b210*/  @!P4 BRA `(.L_x_280) ;  /* 0x000000000004c947 */ /* 0x002fea0003800000 */
[----:B------:R1:W5:Y:S02]  /*b220*/  LDG.E.LTC128B.U16 R217, desc[UR12][R220.64+0x2] ;  /* 0x0000020cdcd97981 */ /* 0x000364000c1e1520 */
.L_x_280:
[----:B------:R-:W-:Y:S05]  /*b230*/  BSYNC B0 ;  /* 0x0000000000007941 */ /* 0x000fea0003800000 */
.L_x_279:
        /* <DEDUP_REMOVED lines=10> */
[----:B--2---:R-:W-:Y:S05]  /*b2e0*/  @!P4 BRA `(.L_x_282) ;  /* 0x000000000004c947 */ /* 0x004fea0003800000 */
[----:B------:R2:W5:Y:S02]  /*b2f0*/  LDG.E.LTC128B.U16 R217, desc[UR12][R224.64] ;  /* 0x0000000ce0d97981 */ /* 0x000564000c1e1520 */
.L_x_282:
[----:B------:R-:W-:Y:S05]  /*b300*/  BSYNC B0 ;  /* 0x0000000000007941 */ /* 0x000fea0003800000 */
.L_x_281:
        /* <DEDUP_REMOVED lines=10> */
[----:B0-----:R-:W-:Y:S05]  /*b3b0*/  @!P4 BRA `(.L_x_284) ;  /* 0x000000000004c947 */ /* 0x001fea0003800000 */
[----:B------:R0:W5:Y:S02]  /*b3c0*/  LDG.E.LTC128B.U16 R217, desc[UR12][R18.64+0x2] ;  /* 0x0000020c12d97981 */ /* 0x000164000c1e1520 */
.L_x_284:
[----:B------:R-:W-:Y:S05]  /*b3d0*/  BSYNC B0 ;  /* 0x0000000000007941 */ /* 0x000fea0003800000 */
.L_x_283:
        /* <DEDUP_REMOVED lines=10> */
.L_x_286:
[----:B------:R-:W-:Y:S05]  /*b480*/  BSYNC B0 ;  /* 0x0000000000007941 */ /* 0x000fea0003800000 */
.L_x_285:
        /* <DEDUP_REMOVED lines=10> */
.L_x_288:
[----:B------:R-:W-:Y:S05]  /*b530*/  BSYNC B0 ;  /* 0x0000000000007941 */ /* 0x000fea0003800000 */
.L_x_287:
        /* <DEDUP_REMOVED lines=10> */
.L_x_290:
[----:B------:R-:W-:Y:S05]  /*b5e0*/  BSYNC B0 ;  /* 0x0000000000007941 */ /* 0x000fea0003800000 */
.L_x_289:
        /* <DEDUP_REMOVED lines=10> */
.L_x_292:
[----:B------:R-:W-:Y:S05]  /*b690*/  BSYNC B0 ;  /* 0x0000000000007941 */ /* 0x000fea0003800000 */
.L_x_291:
        /* <DEDUP_REMOVED lines=13> */
.L_x_294:
[----:B------:R-:W-:Y:S05]  /*b770*/  BSYNC B0 ;  /* 0x0000000000007941 */ /* 0x000fea0003800000 */
.L_x_293:
        /* <DEDUP_REMOVED lines=10> */
.L_x_296:
[----:B------:R-:W-:Y:S05]  /*b820*/  BSYNC B0 ;  /* 0x0000000000007941 */ /* 0x000fea0003800000 */
.L_x_295:
        /* <DEDUP_REMOVED lines=10> */
.L_x_298:
[----:B------:R-:W-:Y:S05]  /*b8d0*/  BSYNC B0 ;  /* 0x0000000000007941 */ /* 0x000fea0003800000 */
.L_x_297:
        /* <DEDUP_REMOVED lines=12> */
.L_x_300:
[----:B------:R-:W-:Y:S05]  /*b9a0*/  BSYNC B0 ;  /* 0x0000000000007941 */ /* 0x000fea0003800000 */
.L_x_299:
        /* <DEDUP_REMOVED lines=13> */
.L_x_302:
[----:B------:R-:W-:Y:S05]  /*ba80*/  BSYNC B0 ;  /* 0x0000000000007941 */ /* 0x000fea0003800000 */
.L_x_301:
        /* <DEDUP_REMOVED lines=10> */
.L_x_304:
[----:B------:R-:W-:Y:S05]  /*bb30*/  BSYNC B0 ;  /* 0x0000000000007941 */ /* 0x000fea0003800000 */
.L_x_303:
        /* <DEDUP_REMOVED lines=10> */
.L_x_306:
[----:B------:R-:W-:Y:S05]  /*bbe0*/  BSYNC B0 ;  /* 0x0000000000007941 */ /* 0x000fea0003800000 */
.L_x_305:
        /* <DEDUP_REMOVED lines=12> */
.L_x_308:
[----:B------:R-:W-:Y:S05]  /*bcb0*/  BSYNC B0 ;  /* 0x0000000000007941 */ /* 0x000fea0003800000 */
.L_x_307:
        /* <DEDUP_REMOVED lines=13> */
.L_x_310:
[----:B------:R-:W-:Y:S05]  /*bd90*/  BSYNC B0 ;  /* 0x0000000000007941 */ /* 0x000fea0003800000 */
.L_x_309:
        /* <DEDUP_REMOVED lines=10> */
.L_x_312:
[----:B------:R-:W-:Y:S05]  /*be40*/  BSYNC B0 ;  /* 0x0000000000007941 */ /* 0x000fea0003800000 */
.L_x_311:
        /* <DEDUP_REMOVED lines=10> */
.L_x_314:
[----:B------:R-:W-:Y:S05]  /*bef0*/  BSYNC B0 ;  /* 0x0000000000007941 */ /* 0x000fea0003800000 */
.L_x_313:
        /* <DEDUP_REMOVED lines=12> */
.L_x_316:
[----:B------:R-:W-:Y:S05]  /*bfc0*/  BSYNC B0 ;  /* 0x0000000000007941 */ /* 0x000fea0003800000 */
.L_x_315:
        /* <DEDUP_REMOVED lines=13> */
.L_x_318:
[----:B------:R-:W-:Y:S05]  /*c0a0*/  BSYNC B0 ;  /* 0x0000000000007941 */ /* 0x000fea0003800000 */
.L_x_317:
        /* <DEDUP_REMOVED lines=10> */
.L_x_320:
[----:B------:R-:W-:Y:S05]  /*c150*/  BSYNC B0 ;  /* 0x0000000000007941 */ /* 0x000fea0003800000 */
.L_x_319:
        /* <DEDUP_REMOVED lines=10> */
.L_x_322:
[----:B------:R-:W-:Y:S05]  /*c200*/  BSYNC B0 ;  /* 0x0000000000007941 */ /* 0x000fea0003800000 */
.L_x_321:
        /* <DEDUP_REMOVED lines=12> */
.L_x_324:
[----:B------:R-:W-:Y:S05]  /*c2d0*/  BSYNC B0 ;  /* 0x0000000000007941 */ /* 0x000fea0003800000 */
.L_x_323:
        /* <DEDUP_REMOVED lines=13> */
.L_x_326:
[----:B------:R-:W-:Y:S05]  /*c3b0*/  BSYNC B0 ;  /* 0x0000000000007941 */ /* 0x000fea0003800000 */
.L_x_325:
        /* <DEDUP_REMOVED lines=10> */
.L_x_328:
[----:B------:R-:W-:Y:S05]  /*c460*/  BSYNC B0 ;  /* 0x0000000000007941 */ /* 0x000fea0003800000 */
.L_x_327:
        /* <DEDUP_REMOVED lines=10> */
.L_x_330:
[----:B------:R-:W-:Y:S05]  /*c510*/  BSYNC B0 ;  /* 0x0000000000007941 */ /* 0x000fea0003800000 */
.L_x_329:
        /* <DEDUP_REMOVED lines=12> */
.L_x_332:
[----:B------:R-:W-:Y:S05]  /*c5e0*/  BSYNC B0 ;  /* 0x0000000000007941 */ /* 0x000fea0003800000 */
.L_x_331:
        /* <DEDUP_REMOVED lines=13> */
.L_x_334:
[----:B------:R-:W-:Y:S05]  /*c6c0*/  BSYNC B0 ;  /* 0x0000000000007941 */ /* 0x000fea0003800000 */
.L_x_333:
        /* <DEDUP_REMOVED lines=10> */
.L_x_336:
[----:B------:R-:W-:Y:S05]  /*c770*/  BSYNC B0 ;  /* 0x0000000000007941 */ /* 0x000fea0003800000 */
.L_x_335:
        /* <DEDUP_REMOVED lines=10> */
.L_x_338:
[----:B------:R-:W-:Y:S05]  /*c820*/  BSYNC B0 ;  /* 0x0000000000007941 */ /* 0x000fea0003800000 */
.L_x_337:
        /* <DEDUP_REMOVED lines=12> */
.L_x_340:
[----:B------:R-:W-:Y:S05]  /*c8f0*/  BSYNC B0 ;  /* 0x0000000000007941 */ /* 0x000fea0003800000 */
.L_x_339:
        /* <DEDUP_REMOVED lines=13> */
.L_x_342:
[----:B------:R-:W-:Y:S05]  /*c9d0*/  BSYNC B0 ;  /* 0x0000000000007941 */ /* 0x000fea0003800000 */
.L_x_341:
        /* <DEDUP_REMOVED lines=10> */
.L_x_344:
[----:B------:R-:W-:Y:S05]  /*ca80*/  BSYNC B0 ;  /* 0x0000000000007941 */ /* 0x000fea0003800000 */
.L_x_343:
        /* <DEDUP_REMOVED lines=10> */
.L_x_346:
[----:B------:R-:W-:Y:S05]  /*cb30*/  BSYNC B0 ;  /* 0x0000000000007941 */ /* 0x000fea0003800000 */
.L_x_345:
[----:B-----5:R-:W-:Y:S01]  /*cb40*/  HADD2.F32 R3, -RZ, R217.H0_H0 ;  /* 0x200000d9ff037230 */ /* 0x020fe20000004100 */
[----:B------:R-:W-:Y:S01]  /*cb50*/  IADD3 R8, R4, UR25, R216 ;  /* 0x0000001904087c10 */ /* 0x000fe2000fffe0d8 */
[----:B------:R-:W-:Y:S01]  /*cb60*/  @P4 IMAD.MOV.U32 R9, RZ, RZ, R21 ;  /* 0x000000ffff094224 */ /* 0x000fe200078e0015 */
[----:B------:R-:W-:Y:S02]  /*cb70*/  BSSY B0, `(.L_x_347) ;  /* 0x0000009000007945 */ /* 0x000fe40003800000 */
        /* <DEDUP_REMOVED lines=8> */
.L_x_348:
[----:B------:R-:W-:Y:S05]  /*cc00*/  BSYNC B0 ;  /* 0x0000000000007941 */ /* 0x000fea0003800000 */
.L_x_347:
[----:B-----5:R-:W-:Y:S01]  /*cc10*/  HADD2.F32 R3, -RZ, R217.H0_H0 ;  /* 0x200000d9ff037230 */ /* 0x020fe20000004100 */
[----:B------:R-:W-:Y:S01]  /*cc20*/  BSSY B0, `(.L_x_349) ;  /* 0x000000b000007945 */ /* 0x000fe20003800000 */
[----:B------:R-:W-:-:S03]  /*cc30*/  @P4 IMAD.MOV.U32 R9, RZ, RZ, R21 ;  /* 0x000000ffff094224 */ /* 0x000fc600078e0015 */
[----:B------:R-:W-:-:S04]  /*cc40*/  FMUL R8, R3, UR17 ;  /* 0x0000001103087c20 */ /* 0x000fc80008400000 */
[----:B------:R-:W-:-:S05]  /*cc50*/  FFMA R8, R123, UR16, R8 ;  /* 0x000000107b087c23 */ /* 0x000fca0008000008 */
[----:B------:R-:W-:Y:S02]  /*cc60*/  F2FP.F16.F32.PACK_AB R3, RZ, R8 ;  /* 0x00000008ff03723e */ /* 0x000fe400000000ff */
[----:B------:R-:W-:-:S05]  /*cc70*/  IADD3 R8, R4, UR25, R216 ;  /* 0x0000001904087c10 */ /* 0x000fca000fffe0d8 */
[----:B------:R0:W-:Y:S01]  /*cc80*/  @P4 STG.E.U16 desc[UR12][R8.64+0x82], R3 ;  /* 0x0000820308004986 */ /* 0x0001e2000c10150c */
[----:B------:R-:W-:-:S04]  /*cc90*/  LOP3.LUT P4, RZ, R2, 0x2000, RZ, 0xc0, !PT ;  /* 0x0000200002ff7812 */ /* 0x000fc8000788c0ff */
[----:B------:R-:W-:-:S13]  /*cca0*/  ISETP.GT.AND P4, PT, R0, 0x80, P4 ;  /* 0x000000800000780c */ /* 0x000fda0002784270 */
[----:B0-----:R-:W-:Y:S05]  /*ccb0*/  @!P4 BRA `(.L_x_350) ;  /* 0x000000000004c947 */ /* 0x001fea0003800000 */
[----:B------:R0:W5:Y:S02]  /*ccc0*/  LDG.E.LTC128B.U16 R217, desc[UR12][R220.64+0x90] ;  /* 0x0000900cdcd97981 */ /* 0x000164000c1e1520 */
.L_x_350:
[----:B------:R-:W-:Y:S05]  /*ccd0*/  BSYNC B0 ;  /* 0x0000000000007941 */ /* 0x000fea0003800000 */
.L_x_349:
        /* <DEDUP_REMOVED lines=10> */
.L_x_352:
[----:B------:R-:W-:Y:S05]  /*cd80*/  BSYNC B0 ;  /* 0x0000000000007941 */ /* 0x000fea0003800000 */
.L_x_351:
        /* <DEDUP_REMOVED lines=10> */
.L_x_354:
[----:B------:R-:W-:Y:S05]  /*ce30*/  BSYNC B0 ;  /* 0x0000000000007941 */ /* 0x000fea0003800000 */
.L_x_353:
        /* <DEDUP_REMOVED lines=12> */
.L_x_356:
[----:B------:R-:W-:Y:S05]  /*cf00*/  BSYNC B0 ;  /* 0x0000000000007941 */ /* 0x000fea0003800000 */
.L_x_355:
        /* <DEDUP_REMOVED lines=12> */
.L_x_358:
[----:B------:R-:W-:Y:S05]  /*cfd0*/  BSYNC B0 ;  /* 0x0000000000007941 */ /* 0x000fea0003800000 */
.L_x_357:
        /* <DEDUP_REMOVED lines=10> */
.L_x_360:
[----:B------:R-:W-:Y:S05]  /*d080*/  BSYNC B0 ;  /* 0x0000000000007941 */ /* 0x000fea0003800000 */
.L_x_359:
        /* <DEDUP_REMOVED lines=10> */
.L_x_362:
[----:B------:R-:W-:Y:S05]  /*d130*/  BSYNC B0 ;  /* 0x0000000000007941 */ /* 0x000fea0003800000 */
.L_x_361:
        /* <DEDUP_REMOVED lines=12> */
.L_x_364:
[----:B------:R-:W-:Y:S05]  /*d200*/  BSYNC B0 ;  /* 0x0000000000007941 */ /* 0x000fea0003800000 */
.L_x_363:
        /* <DEDUP_REMOVED lines=12> */
.L_x_366:
[----:B------:R-:W-:Y:S05]  /*d2d0*/  BSYNC B0 ;  /* 0x0000000000007941 */ /* 0x000fea0003800000 */
.L_x_365:
        /* <DEDUP_REMOVED lines=10> */
.L_x_368:
[----:B------:R-:W-:Y:S05]  /*d380*/  BSYNC B0 ;  /* 0x0000000000007941 */ /* 0x000fea0003800000 */
.L_x_367:
        /* <DEDUP_REMOVED lines=10> */
.L_x_370:
[----:B------:R-:W-:Y:S05]  /*d430*/  BSYNC B0 ;  /* 0x0000000000007941 */ /* 0x000fea0003800000 */
.L_x_369:
        /* <DEDUP_REMOVED lines=12> */
.L_x_372:
[----:B------:R-:W-:Y:S05]  /*d500*/  BSYNC B0 ;  /* 0x0000000000007941 */ /* 0x000fea0003800000 */
.L_x_371:
        /* <DEDUP_REMOVED lines=12> */
.L_x_374:
[----:B------:R-:W-:Y:S05]  /*d5d0*/  BSYNC B0 ;  /* 0x0000000000007941 */ /* 0x000fea0003800000 */
.L_x_373:
        /* <DEDUP_REMOVED lines=10> */
.L_x_376:
[----:B------:R-:W-:Y:S05]  /*d680*/  BSYNC B0 ;  /* 0x0000000000007941 */ /* 0x000fea0003800000 */
.L_x_375:
        /* <DEDUP_REMOVED lines=10> */
.L_x_378:
[----:B------:R-:W-:Y:S05]  /*d730*/  BSYNC B0 ;  /* 0x0000000000007941 */ /* 0x000fea0003800000 */
.L_x_377:
        /* <DEDUP_REMOVED lines=12> */
.L_x_380:
[----:B------:R-:W-:Y:S05]  /*d800*/  BSYNC B0 ;  /* 0x0000000000007941 */ /* 0x000fea0003800000 */
.L_x_379:
        /* <DEDUP_REMOVED lines=12> */
.L_x_382:
[----:B------:R-:W-:Y:S05]  /*d8d0*/  BSYNC B0 ;  /* 0x0000000000007941 */ /* 0x000fea0003800000 */
.L_x_381:
        /* <DEDUP_REMOVED lines=9> */
.L_x_384:
[----:B------:R-:W-:Y:S05]  /*d970*/  BSYNC B0 ;  /* 0x0000000000007941 */ /* 0x000fea0003800000 */
.L_x_383:
        /* <DEDUP_REMOVED lines=10> */
.L_x_386:
[----:B------:R-:W-:Y:S05]  /*da20*/  BSYNC B0 ;  /* 0x0000000000007941 */ /* 0x000fea0003800000 */
.L_x_385:
        /* <DEDUP_REMOVED lines=8> */
[----:B------:R-:W-:-:S13]  /*dab0*/  ISETP.GT.AND P4, PT, R0, 0x88, P6 ;  /* 0x000000880000780c */ /* 0x000fda0003784270 */
[----:B0-----:R-:W-:Y:S05]  /*dac0*/  @!P4 BRA `(.L_x_388) ;  /* 0x000000000004c947 */ /* 0x001fea0003800000 */
[----:B------:R0:W5:Y:S02]  /*dad0*/  LDG.E.LTC128B.U16 R217, desc[UR12][R18.64+0xd2] ;  /* 0x0000d20c12d97981 */ /* 0x000164000c1e1520 */
.L_x_388:
[----:B------:R-:W-:Y:S05]  /*dae0*/  BSYNC B0 ;  /* 0x0000000000007941 */ /* 0x000fea0003800000 */
.L_x_387:
        /* <DEDUP_REMOVED lines=8> */
[----:B------:R-:W-:-:S13]  /*db70*/  ISETP.GT.AND P4, PT, R0, 0x80, P3 ;  /* 0x000000800000780c */ /* 0x000fda0001f84270 */
[----:B0-----:R-:W-:Y:S05]  /*db80*/  @!P4 BRA `(.L_x_390) ;  /* 0x000000000004c947 */ /* 0x001fea0003800000 */
[----:B------:R0:W5:Y:S02]  /*db90*/  LDG.E.LTC128B.U16 R217, desc[UR12][R220.64+0xe0] ;  /* 0x0000e00cdcd97981 */ /* 0x000164000c1e1520 */
.L_x_390:
[----:B------:R-:W-:Y:S05]  /*dba0*/  BSYNC B0 ;  /* 0x0000000000007941 */ /* 0x000fea0003800000 */
.L_x_389:
        /* <DEDUP_REMOVED lines=9> */
.L_x_392:
[----:B------:R-:W-:Y:S05]  /*dc40*/  BSYNC B0 ;  /* 0x0000000000007941 */ /* 0x000fea0003800000 */
.L_x_391:
        /* <DEDUP_REMOVED lines=9> */
.L_x_394:
[----:B------:R-:W-:Y:S05]  /*dce0*/  BSYNC B0 ;  /* 0x0000000000007941 */ /* 0x000fea0003800000 */
.L_x_393:
        /* <DEDUP_REMOVED lines=11> */
.L_x_396:
[----:B------:R-:W-:Y:S05]  /*dda0*/  BSYNC B0 ;  /* 0x0000000000007941 */ /* 0x000fea0003800000 */
.L_x_395:
        /* <DEDUP_REMOVED lines=11> */
.L_x_398:
[----:B------:R-:W-:Y:S05]  /*de60*/  BSYNC B0 ;  /* 0x0000000000007941 */ /* 0x000fea0003800000 */
.L_x_397:
        /* <DEDUP_REMOVED lines=9> */
.L_x_400:
[----:B------:R-:W-:Y:S05]  /*df00*/  BSYNC B0 ;  /* 0x0000000000007941 */ /* 0x000fea0003800000 */
.L_x_399:
        /* <DEDUP_REMOVED lines=9> */
.L_x_402:
[----:B------:R-:W-:Y:S05]  /*dfa0*/  BSYNC B0 ;  /* 0x0000000000007941 */ /* 0x000fea0003800000 */
.L_x_401:
        /* <DEDUP_REMOVED lines=11> */
.L_x_404:
[----:B------:R-:W-:Y:S05]  /*e060*/  BSYNC B0 ;  /* 0x0000000000007941 */ /* 0x000fea0003800000 */
.L_x_403:
[----:B-----5:R-:W-:Y:S01]  /*e070*/  HADD2.F32 R3, -RZ, R217.H0_H0 ;  /* 0x200000d9ff037230 */ /* 0x020fe20000004100 */
[----:B------:R-:W-:-:S04]  /*e080*/  IADD3 R20, R4, UR25, R216 ;  /* 0x0000001904147c10 */ /* 0x000fc8000fffe0d8 */
[----:B------:R-:W-:-:S04]  /*e090*/  FMUL R6, R3, UR17 ;  /* 0x0000001103067c20 */ /* 0x000fc80008400000 */
[----:B------:R-:W-:-:S05]  /*e0a0*/  FFMA R6, R151, UR16, R6 ;  /* 0x0000001097067c23 */ /* 0x000fca0008000006 */
[----:B------:R-:W-:-:S05]  /*e0b0*/  F2FP.F16.F32.PACK_AB R6, RZ, R6 ;  /* 0x00000006ff06723e */ /* 0x000fca00000000ff */
[----:B------:R1:W-:Y:S01]  /*e0c0*/  @P4 STG.E.U16 desc[UR12][R20.64+0xf2], R6 ;  /* 0x0000f20614004986 */ /* 0x0003e2000c10150c */
[----:B------:R-:W-:-:S13]  /*e0d0*/  ISETP.GT.AND P4, PT, R0, 0xc0, P5 ;  /* 0x000000c00000780c */ /* 0x000fda0002f84270 */
[----:B------:R-:W2:Y:S01]  /*e0e0*/  @P4 LDG.E.LTC128B.U16 R217, desc[UR12][R228.64] ;  /* 0x0000000ce4d94981 */ /* 0x000ea2000c1e1520 */
[----:B------:R-:W-:Y:S01]  /*e0f0*/  IMAD.U32 R7, RZ, RZ, UR18 ;  /* 0x00000012ff077e24 */ /* 0x000fe2000f8e00ff */
[----:B------:R-:W-:Y:S01]  /*e100*/  UIMAD UR9, UR19, 0x180, URZ ;  /* 0x00000180130978a4 */ /* 0x000fe2000f8e023f */
[----:B------:R-:W-:Y:S02]  /*e110*/  BSSY B0, `(.L_x_405) ;  /* 0x000000d000007945 */ /* 0x000fe40003800000 */
[----:B------:R-:W-:-:S04]  /*e120*/  IMAD.WIDE.U32 R4, R7, 0x180, R4 ;  /* 0x0000018007047825 */ /* 0x000fc800078e0004 */
[----:B------:R-:W-:Y:S02]  /*e130*/  VIADD R7, R5, UR9 ;  /* 0x0000000905077c36 */ /* 0x000fe40008000000 */
[----:B-1----:R-:W-:Y:S02]  /*e140*/  @P4 IMAD.MOV.U32 R6, RZ, RZ, R4 ;  /* 0x000000ffff064224 */ /* 0x002fe400078e0004 */
        /* <DEDUP_REMOVED lines=9> */
.L_x_406:
[----:B------:R-:W-:Y:S05]  /*e1e0*/  BSYNC B0 ;  /* 0x0000000000007941 */ /* 0x000fea0003800000 */
.L_x_405:
[----:B-----5:R-:W-:Y:S01]  /*e1f0*/  HADD2.F32 R3, -RZ, R217.H0_H0 ;  /* 0x200000d9ff037230 */ /* 0x020fe20000004100 */
[----:B------:R-:W-:Y:S01]  /*e200*/  ISETP.GT.AND P5, PT, R0, 0xc8, P5 ;  /* 0x000000c80000780c */ /* 0x000fe20002fa4270 */
[----:B------:R-:W-:Y:S01]  /*e210*/  @P4 IMAD.MOV.U32 R12, RZ, RZ, R4 ;  /* 0x000000ffff0c4224 */ /* 0x000fe200078e0004 */
[----:B------:R-:W-:Y:S01]  /*e220*/  BSSY B0, `(.L_x_407) ;  /* 0x000000e000007945 */ /* 0x000fe20003800000 */
[----:B------:R-:W-:Y:S02]  /*e230*/  @P4 IMAD.MOV.U32 R13, RZ, RZ, R7 ;  /* 0x000000ffff0d4224 */ /* 0x000fe400078e0007 */
[----:B------:R-:W-:Y:S01]  /*e240*/  FMUL R6, R3, UR17 ;  /* 0x0000001103067c20 */ /* 0x000fe20008400000 */
[----:B------:R-:W-:-:S03]  /*e250*/  VIADD R9, R5, UR9 ;  /* 0x0000000905097c36 */ /* 0x000fc60008000000 */
[----:B------:R-:W-:-:S05]  /*e260*/  FFMA R6, R25, UR16, R6 ;  /* 0x0000001019067c23 */ /* 0x000fca0008000006 */
[----:B------:R-:W-:-:S04]  /*e270*/  F2FP.F16.F32.PACK_AB R6, RZ, R6 ;  /* 0x00000006ff06723e */ /* 0x000fc800000000ff */
[----:B------:R-:W-:-:S05]  /*e280*/  PRMT R3, R6, 0x7610, R3 ;  /* 0x0000761006037816 */ /* 0x000fca0000000003 */
[----:B------:R2:W-:Y:S01]  /*e290*/  @P4 STG.E.U16 desc[UR12][R12.64+0x2], R3 ;  /* 0x000002030c004986 */ /* 0x0005e2000c10150c */
[----:B------:R-:W-:-:S04]  /*e2a0*/  IADD3 R10, P4, R4, UR25, RZ ;  /* 0x00000019040a7c10 */ /* 0x000fc8000ff9e0ff */
[----:B------:R-:W-:Y:S02]  /*e2b0*/  IADD3.X R11, R7, UR8, RZ, P4, !PT ;  /* 0x00000008070b7c10 */ /* 0x000fe4000a7fe4ff */
[----:B------:R-:W-:-:S04]  /*e2c0*/  IADD3 R6, P4, R4, UR25, RZ ;  /* 0x0000001904067c10 */ /* 0x000fc8000ff9e0ff */
[----:B------:R-:W-:Y:S01]  /*e2d0*/  IADD3.X R7, R9, UR8, RZ, P4, !PT ;  /* 0x0000000809077c10 */ /* 0x000fe2000a7fe4ff */
[----:B--2---:R-:W-:Y:S08]  /*e2e0*/  @!P5 BRA `(.L_x_408) ;  /* 0x000000000004d947 */ /* 0x004ff00003800000 */
[----:B------:R2:W5:Y:S02]  /*e2f0*/  LDG.E.LTC128B.U16 R217, desc[UR12][R14.64] ;  /* 0x0000000c0ed97981 */ /* 0x000564000c1e1520 */
.L_x_408:
[----:B------:R-:W-:Y:S05]  /*e300*/  BSYNC B0 ;  /* 0x0000000000007941 */ /* 0x000fea0003800000 */
.L_x_407:
[----:B-----5:R-:W-:Y:S01]  /*e310*/  HADD2.F32 R3, -RZ, R217.H0_H0 ;  /* 0x200000d9ff037230 */ /* 0x020fe20000004100 */
[----:B------:R-:W-:Y:S01]  /*e320*/  LOP3.LUT P4, RZ, R2, 0x2, RZ, 0xc0, !PT ;  /* 0x0000000202ff7812 */ /* 0x000fe2000788c0ff */
[----:B------:R-:W-:Y:S03]  /*e330*/  BSSY B0, `(.L_x_409) ;  /* 0x0000008000007945 */ /* 0x000fe60003800000 */
[----:B------:R-:W-:Y:S01]  /*e340*/  FMUL R3, R3, UR17 ;  /* 0x0000001103037c20 */ /* 0x000fe20008400000 */
[----:B------:R-:W-:-:S03]  /*e350*/  ISETP.GT.AND P4, PT, R0, 0xc8, P4 ;  /* 0x000000c80000780c */ /* 0x000fc60002784270 */
[----:B------:R-:W-:-:S05]  /*e360*/  FFMA R3, R26, UR16, R3 ;  /* 0x000000101a037c23 */ /* 0x000fca0008000003 */
[----:B------:R-:W-:-:S05]  /*e370*/  F2FP.F16.F32.PACK_AB R3, RZ, R3 ;  /* 0x00000003ff03723e */ /* 0x000fca00000000ff */
[----:B------:R0:W-:Y:S01]  /*e380*/  @P5 STG.E.U16 desc[UR12][R10.64], R3 ;  /* 0x000000030a005986 */ /* 0x0001e2000c10150c */
[----:B------:R-:W-:Y:S05]  /*e390*/  @!P4 BRA `(.L_x_410) ;  /* 0x000000000004c947 */ /* 0x000fea0003800000 */
[----:B------:R0:W5:Y:S02]  /*e3a0*/  LDG.E.LTC128B.U16 R217, desc[UR12][R22.64+0x2] ;  /* 0x0000020c16d97981 */ /* 0x000164000c1e1520 */
.L_x_410:
[----:B------:R-:W-:Y:S05]  /*e3b0*/  BSYNC B0 ;  /* 0x0000000000007941 */ /* 0x000fea0003800000 */
.L_x_409:
[----:B0----5:R-:W-:Y:S01]  /*e3c0*/  HADD2.F32 R3, -RZ, R217.H0_H0 ;  /* 0x200000d9ff037230 */ /* 0x021fe20000004100 */
[----:B------:R-:W-:Y:S01]  /*e3d0*/  LOP3.LUT P5, RZ, R2, 0x4, RZ, 0xc0, !PT ;  /* 0x0000000402ff7812 */ /* 0x000fe200078ac0ff */
[----:B------:R-:W-:Y:S03]  /*e3e0*/  BSSY B0, `(.L_x_411) ;  /* 0x0000009000007945 */ /* 0x000fe60003800000 */
[----:B------:R-:W-:-:S04]  /*e3f0*/  FMUL R10, R3, UR17 ;  /* 0x00000011030a7c20 */ /* 0x000fc80008400000 */
[----:B------:R-:W-:-:S05]  /*e400*/  FFMA R10, R27, UR16, R10 ;  /* 0x000000101b0a7c23 */ /* 0x000fca000800000a */
[----:B------:R-:W-:Y:S01]  /*e410*/  F2FP.F16.F32.PACK_AB R3, RZ, R10 ;  /* 0x0000000aff03723e */ /* 0x000fe200000000ff */
[----:B------:R-:W-:-:S05]  /*e420*/  VIADD R10, R4, UR25 ;  /* 0x00000019040a7c36 */ /* 0x000fca0008000000 */
[----:B------:R0:W-:Y:S01]  /*e430*/  @P4 STG.E.U16 desc[UR12][R10.64+0x2], R3 ;  /* 0x000002030a004986 */ /* 0x0001e2000c10150c */
[----:B------:R-:W-:-:S13]  /*e440*/  ISETP.GT.AND P4, PT, R0, 0xc0, P5 ;  /* 0x000000c00000780c */ /* 0x000fda0002f84270 */
[----:B0-----:R-:W-:Y:S05]  /*e450*/  @!P4 BRA `(.L_x_412) ;  /* 0x000000000004c947 */ /* 0x001fea0003800000 */
[----:B------:R0:W5:Y:S02]  /*e460*/  LDG.E.LTC128B.U16 R217, desc[UR12][R222.64+0x10] ;  /* 0x0000100cded97981 */ /* 0x000164000c1e1520 */
.L_x_412:
[----:B------:R-:W-:Y:S05]  /*e470*/  BSYNC B0 ;  /* 0x0000000000007941 */ /* 0x000fea0003800000 */
.L_x_411:
[----:B-----5:R-:W-:Y:S01]  /*e480*/  HADD2.F32 R3, -RZ, R217.H0_H0 ;  /* 0x200000d9ff037230 */ /* 0x020fe20000004100 */
[----:B------:R-:W-:Y:S01]  /*e490*/  LOP3.LUT P5, RZ, R2, 0x8, RZ, 0xc0, !PT ;  /* 0x0000000802ff7812 */ /* 0x000fe200078ac0ff */
        /* <DEDUP_REMOVED lines=9> */
.L_x_414:
[----:B------:R-:W-:Y:S05]  /*e530*/  BSYNC B0 ;  /* 0x0000000000007941 */ /* 0x000fea0003800000 */
.L_x_413:
        /* <DEDUP_REMOVED lines=13> */
.L_x_416:
[----:B------:R-:W-:Y:S05]  /*e610*/  BSYNC B0 ;  /* 0x0000000000007941 */ /* 0x000fea0003800000 */
.L_x_415:
        /* <DEDUP_REMOVED lines=9> */
.L_x_418:
[----:B------:R-:W-:Y:S05]  /*e6b0*/  BSYNC B0 ;  /* 0x0000000000007941 */ /* 0x000fea0003800000 */
.L_x_417:
[----:B-----5:R-:W-:Y:S01]  /*e6c0*/  HADD2.F32 R3, -RZ, R217.H0_H0 ;  /* 0x200000d9ff037230 */ /* 0x020fe20000004100 */
[----:B------:R-:W-:Y:S01]  /*e6d0*/  LOP3.LUT P5, RZ, R2, 0x10, RZ, 0xc0, !PT ;  /* 0x0000001002ff7812 */ /* 0x000fe200078ac0ff */
[----:B------:R-:W-:Y:S01]  /*e6e0*/  @P4 IMAD.MOV.U32 R11, RZ, RZ, R7 ;  /* 0x000000ffff0b4224 */ /* 0x000fe200078e0007 */
[----:B------:R-:W-:Y:S02]  /*e6f0*/  BSSY B0, `(.L_x_419) ;  /* 0x0000009000007945 */ /* 0x000fe40003800000 */
        /* <DEDUP_REMOVED lines=8> */
.L_x_420:
[----:B------:R-:W-:Y:S05]  /*e780*/  BSYNC B0 ;  /* 0x0000000000007941 */ /* 0x000fea0003800000 */
.L_x_419:
[----:B-----5:R-:W-:Y:S01]  /*e790*/  HADD2.F32 R3, -RZ, R217.H0_H0 ;  /* 0x200000d9ff037230 */ /* 0x020fe20000004100 */
[----:B------:R-:W-:Y:S01]  /*e7a0*/  LOP3.LUT P5, RZ, R2, 0x400000, RZ, 0xc0, !PT ;  /* 0x0040000002ff7812 */ /* 0x000fe200078ac0ff */
[----:B------:R-:W-:Y:S01]  /*e7b0*/  @P4 IMAD.MOV.U32 R10, RZ, RZ, R4 ;  /* 0x000000ffff0a4224 */ /* 0x000fe200078e0004 */
[----:B------:R-:W-:Y:S01]  /*e7c0*/  BSSY B0, `(.L_x_421) ;  /* 0x0000009000007945 */ /* 0x000fe20003800000 */
        /* <DEDUP_REMOVED lines=8> */
.L_x_422:
[----:B------:R-:W-:Y:S05]  /*e850*/  BSYNC B0 ;  /* 0x0000000000007941 */ /* 0x000fea0003800000 */
.L_x_421:
        /* <DEDUP_REMOVED lines=13> */
.L_x_424:
[----:B------:R-:W-:Y:S05]  /*e930*/  BSYNC B0 ;  /* 0x0000000000007941 */ /* 0x000fea0003800000 */
.L_x_423:
[----:B-----5:R-:W-:Y:S01]  /*e940*/  HADD2.F32 R3, -RZ, R217.H0_H0 ;  /* 0x200000d9ff037230 */ /* 0x020fe20000004100 */
[----:B------:R-:W-:Y:S01]  /*e950*/  BSSY B0, `(.L_x_425) ;  /* 0x000000a000007945 */ /* 0x000fe20003800000 */
[----:B------:R-:W-:Y:S02]  /*e960*/  VIADD R10, R4, UR25 ;  /* 0x00000019040a7c36 */ /* 0x000fe40008000000 */
        /* <DEDUP_REMOVED lines=8> */
.L_x_426:
[----:B------:R-:W-:Y:S05]  /*e9f0*/  BSYNC B0 ;  /* 0x0000000000007941 */ /* 0x000fea0003800000 */
.L_x_425:
        /* <DEDUP_REMOVED lines=12> */
.L_x_428:
[----:B------:R-:W-:Y:S05]  /*eac0*/  BSYNC B0 ;  /* 0x0000000000007941 */ /* 0x000fea0003800000 */
.L_x_427:
        /* <DEDUP_REMOVED lines=12> */
.L_x_430:
[----:B------:R-:W-:Y:S05]  /*eb90*/  BSYNC B0 ;  /* 0x0000000000007941 */ /* 0x000fea0003800000 */
.L_x_429:
        /* <DEDUP_REMOVED lines=13> */
.L_x_432:
[----:B------:R-:W-:Y:S05]  /*ec70*/  BSYNC B0 ;  /* 0x0000000000007941 */ /* 0x000fea0003800000 */
.L_x_431:
        /* <DEDUP_REMOVED lines=11> */
.L_x_434:
[----:B------:R-:W-:Y:S05]  /*ed30*/  BSYNC B0 ;  /* 0x0000000000007941 */ /* 0x000fea0003800000 */
.L_x_433:
        /* <DEDUP_REMOVED lines=12> */
.L_x_436:
[----:B------:R-:W-:Y:S05]  /*ee00*/  BSYNC B0 ;  /* 0x0000000000007941 */ /* 0x000fea0003800000 */
.L_x_435:
        /* <DEDUP_REMOVED lines=12> */
.L_x_438:
[----:B------:R-:W-:Y:S05]  /*eed0*/  BSYNC B0 ;  /* 0x0000000000007941 */ /* 0x000fea0003800000 */
.L_x_437:
        /* <DEDUP_REMOVED lines=13> */
.L_x_440:
[----:B------:R-:W-:Y:S05]  /*efb0*/  BSYNC B0 ;  /* 0x0000000000007941 */ /* 0x000fea0003800000 */
.L_x_439:
        /* <DEDUP_REMOVED lines=11> */
.L_x_442:
[----:B------:R-:W-:Y:S05]  /*f070*/  BSYNC B0 ;  /* 0x0000000000007941 */ /* 0x000fea0003800000 */
.L_x_441:
        /* <DEDUP_REMOVED lines=12> */
.L_x_444:
[----:B------:R-:W-:Y:S05]  /*f140*/  BSYNC B0 ;  /* 0x0000000000007941 */ /* 0x000fea0003800000 */
.L_x_443:
        /* <DEDUP_REMOVED lines=12> */
.L_x_446:
[----:B------:R-:W-:Y:S05]  /*f210*/  BSYNC B0 ;  /* 0x0000000000007941 */ /* 0x000fea0003800000 */
.L_x_445:
        /* <DEDUP_REMOVED lines=13> */
.L_x_448:
[----:B------:R-:W-:Y:S05]  /*f2f0*/  BSYNC B0 ;  /* 0x0000000000007941 */ /* 0x000fea0003800000 */
.L_x_447:
        /* <DEDUP_REMOVED lines=11> */
.L_x_450:
[----:B------:R-:W-:Y:S05]  /*f3b0*/  BSYNC B0 ;  /* 0x0000000000007941 */ /* 0x000fea0003800000 */
.L_x_449:
        /* <DEDUP_REMOVED lines=12> */
.L_x_452:
[----:B------:R-:W-:Y:S05]  /*f480*/  BSYNC B0 ;  /* 0x0000000000007941 */ /* 0x000fea0003800000 */
.L_x_451:
        /* <DEDUP_REMOVED lines=12> */
.L_x_454:
[----:B------:R-:W-:Y:S05]  /*f550*/  BSYNC B0 ;  /* 0x0000000000007941 */ /* 0x000fea0003800000 */
.L_x_453:
        /* <DEDUP_REMOVED lines=13> */
.L_x_456:
[----:B------:R-:W-:Y:S05]  /*f630*/  BSYNC B0 ;  /* 0x0000000000007941 */ /* 0x000fea0003800000 */
.L_x_455:
        /* <DEDUP_REMOVED lines=11> */
.L_x_458:
[----:B------:R-:W-:Y:S05]  /*f6f0*/  BSYNC B0 ;  /* 0x0000000000007941 */ /* 0x000fea0003800000 */
.L_x_457:
        /* <DEDUP_REMOVED lines=12> */
.L_x_460:
[----:B------:R-:W-:Y:S05]  /*f7c0*/  BSYNC B0 ;  /* 0x0000000000007941 */ /* 0x000fea0003800000 */
.L_x_459:
        /* <DEDUP_REMOVED lines=12> */
.L_x_462:
[----:B------:R-:W-:Y:S05]  /*f890*/  BSYNC B0 ;  /* 0x0000000000007941 */ /* 0x000fea0003800000 */
.L_x_461:
        /* <DEDUP_REMOVED lines=13> */
.L_x_464:
[----:B------:R-:W-:Y:S05]  /*f970*/  BSYNC B0 ;  /* 0x0000000000007941 */ /* 0x000fea0003800000 */
.L_x_463:
        /* <DEDUP_REMOVED lines=11> */
.L_x_466:
[----:B------:R-:W-:Y:S05]  /*fa30*/  BSYNC B0 ;  /* 0x0000000000007941 */ /* 0x000fea0003800000 */
.L_x_465:
        /* <DEDUP_REMOVED lines=12> */
.L_x_468:
[----:B------:R-:W-:Y:S05]  /*fb00*/  BSYNC B0 ;  /* 0x0000000000007941 */ /* 0x000fea0003800000 */
.L_x_467:
        /* <DEDUP_REMOVED lines=12> */
.L_x_470:
[----:B------:R-:W-:Y:S05]  /*fbd0*/  BSYNC B0 ;  /* 0x0000000000007941 */ /* 0x000fea0003800000 */
.L_x_469:
        /* <DEDUP_REMOVED lines=13> */
.L_x_472:
[----:B------:R-:W-:Y:S05]  /*fcb0*/  BSYNC B0 ;  /* 0x0000000000007941 */ /* 0x000fea0003800000 */
.L_x_471:
        /* <DEDUP_REMOVED lines=11> */
.L_x_474:
[----:B------:R-:W-:Y:S05]  /*fd70*/  BSYNC B0 ;  /* 0x0000000000007941 */ /* 0x000fea0003800000 */
.L_x_473:
        /* <DEDUP_REMOVED lines=12> */
.L_x_476:
[----:B------:R-:W-:Y:S05]  /*fe40*/  BSYNC B0 ;  /* 0x0000000000007941 */ /* 0x000fea0003800000 */
.L_x_475:
        /* <DEDUP_REMOVED lines=12> */
.L_x_478:
[----:B------:R-:W-:Y:S05]  /*ff10*/  BSYNC B0 ;  /* 0x0000000000007941 */ /* 0x000fea0003800000 */
.L_x_477:
        /* <DEDUP_REMOVED lines=13> */
.L_x_480:
[----:B------:R-:W-:Y:S05]  /*fff0*/  BSYNC B0 ;  /* 0x0000000000007941 */ /* 0x000fea0003800000 */
.L_x_479:
        /* <DEDUP_REMOVED lines=11> */
.L_x_482:
[----:B------:R-:W-:Y:S05]  /*100b0*/  BSYNC B0 ;  /* 0x0000000000007941 */ /* 0x000fea0003800000 */
.L_x_481:
        /* <DEDUP_REMOVED lines=12> */
.L_x_484:
[----:B------:R-:W-:Y:S05]  /*10180*/  BSYNC B0 ;  /* 0x0000000000007941 */ /* 0x000fea0003800000 */
.L_x_483:
        /* <DEDUP_REMOVED lines=12> */
.L_x_486:
[----:B------:R-:W-:Y:S05]  /*10250*/  BSYNC B0 ;  /* 0x0000000000007941 */ /* 0x000fea0003800000 */
.L_x_485:
        /* <DEDUP_REMOVED lines=13> */
.L_x_488:
[----:B------:R-:W-:Y:S05]  /*10330*/  BSYNC B0 ;  /* 0x0000000000007941 */ /* 0x000fea0003800000 */
.L_x_487:
        /* <DEDUP_REMOVED lines=11> */
.L_x_490:
[----:B------:R-:W-:Y:S05]  /*103f0*/  BSYNC B0 ;  /* 0x0000000000007941 */ /* 0x000fea0003800000 */
.L_x_489:
        /* <DEDUP_REMOVED lines=12> */
.L_x_492:
[----:B------:R-:W-:Y:S05]  /*104c0*/  BSYNC B0 ;  /* 0x0000000000007941 */ /* 0x000fea0003800000 */
.L_x_491:
        /* <DEDUP_REMOVED lines=12> */
.L_x_494:
[----:B------:R-:W-:Y:S05]  /*10590*/  BSYNC B0 ;  /* 0x0000000000007941 */ /* 0x000fea0003800000 */
.L_x_493:
        /* <DEDUP_REMOVED lines=13> */
.L_x_496:
[----:B------:R-:W-:Y:S05]  /*10670*/  BSYNC B0 ;  /* 0x0000000000007941 */ /* 0x000fea0003800000 */
.L_x_495:
        /* <DEDUP_REMOVED lines=11> */
.L_x_498:
[----:B------:R-:W-:Y:S05]  /*10730*/  BSYNC B0 ;  /* 0x0000000000007941 */ /* 0x000fea0003800000 */
.L_x_497:
        /* <DEDUP_REMOVED lines=12> */
.L_x_500:
[----:B------:R-:W-:Y:S05]  /*10800*/  BSYNC B0 ;  /* 0x0000000000007941 */ /* 0x000fea0003800000 */
.L_x_499:
        /* <DEDUP_REMOVED lines=12> */
.L_x_502:
[----:B------:R-:W-:Y:S05]  /*108d0*/  BSYNC B0 ;  /* 0x0000000000007941 */ /* 0x000fea0003800000 */
.L_x_501:
        /* <DEDUP_REMOVED lines=13> */
.L_x_504:
[----:B------:R-:W-:Y:S05]  /*109b0*/  BSYNC B0 ;  /* 0x0000000000007941 */ /* 0x000fea0003800000 */
.L_x_503:
        /* <DEDUP_REMOVED lines=11> */
.L_x_506:
[----:B------:R-:W-:Y:S05]  /*10a70*/  BSYNC B0 ;  /* 0x0000000000007941 */ /* 0x000fea0003800000 */
.L_x_505:
[----:B------:R-:W-:Y:S01]  /*10a80*/  LOP3.LUT P5, RZ, R2, 0x20, RZ, 0xc0, !PT ;  /* 0x0000002002ff7812 */ /* 0x000fe200078ac0ff */
[----:B-----5:R-:W-:Y:S01]  /*10a90*/  HADD2.F32 R2, -RZ, R217.H0_H0 ;  /* 0x200000d9ff027230 */ /* 0x020fe20000004100 */
[----:B------:R-:W-:Y:S04]  /*10aa0*/  BSSY B0, `(.L_x_507) ;  /* 0x000000b000007945 */ /* 0x000fe80003800000 */
[----:B------:R-:W-:-:S04]  /*10ab0*/  FMUL R2, R2, UR17 ;  /* 0x0000001102027c20 */ /* 0x000fc80008400000 */
[----:B------:R-:W-:-:S05]  /*10ac0*/  FFMA R2, R75, UR16, R2 ;  /* 0x000000104b027c23 */ /* 0x000fca0008000002 */
[----:B------:R-:W-:Y:S01]  /*10ad0*/  F2FP.F16.F32.PACK_AB R3, RZ, R2 ;  /* 0x00000002ff03723e */ /* 0x000fe200000000ff */
[----:B------:R-:W-:-:S03]  /*10ae0*/  VIADD R2, R4, UR25 ;  /* 0x0000001904027c36 */ /* 0x000fc60008000000 */
[----:B------:R-:W-:Y:S01]  /*10af0*/  PRMT R10, R3, 0x7610, R10 ;  /* 0x00007610030a7816 */ /* 0x000fe2000000000a */
[----:B------:R-:W-:-:S05]  /*10b00*/  @P4 IMAD.MOV.U32 R3, RZ, RZ, R7 ;  /* 0x000000ffff034224 */ /* 0x000fca00078e0007 */
[----:B------:R0:W-:Y:S01]  /*10b10*/  @P4 STG.E.U16 desc[UR12][R2.64+0xc2], R10 ;  /* 0x0000c20a02004986 */ /* 0x0001e2000c10150c */
[----:B------:R-:W-:-:S13]  /*10b20*/  ISETP.GT.AND P4, PT, R0, 0xc0, P5 ;  /* 0x000000c00000780c */ /* 0x000fda0002f84270 */
[----:B0-----:R-:W-:Y:S05]  /*10b30*/  @!P4 BRA `(.L_x_508) ;  /* 0x000000000004c947 */ /* 0x001fea0003800000 */
[----:B------:R0:W5:Y:S02]  /*10b40*/  LDG.E.LTC128B.U16 R217, desc[UR12][R222.64+0xd0] ;  /* 0x0000d00cded97981 */ /* 0x000164000c1e1520 */
.L_x_508:
[----:B------:R-:W-:Y:S05]  /*10b50*/  BSYNC B0 ;  /* 0x0000000000007941 */ /* 0x000fea0003800000 */
.L_x_507:
[----:B-----5:R-:W-:Y:S01]  /*10b60*/  HADD2.F32 R2, -RZ, R217.H0_H0 ;  /* 0x200000d9ff027230 */ /* 0x020fe20000004100 */
[----:B------:R-:W-:Y:S04]  /*10b70*/  BSSY B0, `(.L_x_509) ;  /* 0x000000b000007945 */ /* 0x000fe80003800000 */
[----:B------:R-:W-:Y:S01]  /*10b80*/  FMUL R3, R2, UR17 ;  /* 0x0000001102037c20 */ /* 0x000fe20008400000 */
[----:B------:R-:W-:-:S03]  /*10b90*/  @P4 IMAD.MOV.U32 R2, RZ, RZ, R4 ;  /* 0x000000ffff024224 */ /* 0x000fc600078e0004 */
        /* <DEDUP_REMOVED lines=8> */
.L_x_510:
[----:B------:R-:W-:Y:S05]  /*10c20*/  BSYNC B0 ;  /* 0x0000000000007941 */ /* 0x000fea0003800000 */
.L_x_509:
[----:B-----5:R-:W-:Y:S01]  /*10c30*/  HADD2.F32 R2, -RZ, R217.H0_H0 ;  /* 0x200000d9ff027230 */ /* 0x020fe20000004100 */
[----:B------:R-:W-:Y:S01]  /*10c40*/  ISETP.GT.AND P5, PT, R0, 0xc8, P5 ;  /* 0x000000c80000780c */ /* 0x000fe20002fa4270 */
[----:B------:R-:W-:Y:S01]  /*10c50*/  @P4 IMAD.MOV.U32 R3, RZ, RZ, R9 ;  /* 0x000000ffff034224 */ /* 0x000fe200078e0009 */
[----:B------:R-:W-:Y:S02]  /*10c60*/  BSSY B0, `(.L_x_511) ;  /* 0x0000009000007945 */ /* 0x000fe40003800000 */
[----:B------:R-:W-:-:S04]  /*10c70*/  FMUL R2, R2, UR17 ;  /* 0x0000001102027c20 */ /* 0x000fc80008400000 */
[----:B------:R-:W-:-:S05]  /*10c80*/  FFMA R2, R77, UR16, R2 ;  /* 0x000000104d027c23 */ /* 0x000fca0008000002 */
[----:B------:R-:W-:-:S04]  /*10c90*/  F2FP.F16.F32.PACK_AB R2, RZ, R2 ;  /* 0x00000002ff02723e */ /* 0x000fc800000000ff */
[----:B------:R-:W-:Y:S01]  /*10ca0*/  PRMT R10, R2, 0x7610, R10 ;  /* 0x00007610020a7816 */ /* 0x000fe2000000000a */
[----:B------:R-:W-:-:S05]  /*10cb0*/  @P4 IMAD.MOV.U32 R2, RZ, RZ, R4 ;  /* 0x000000ffff024224 */ /* 0x000fca00078e0004 */
[----:B------:R0:W-:Y:S01]  /*10cc0*/  @P4 STG.E.U16 desc[UR12][R2.64+0xd2], R10 ;  /* 0x0000d20a02004986 */ /* 0x0001e2000c10150c */
[----:B------:R-:W-:Y:S05]  /*10cd0*/  @!P5 BRA `(.L_x_512) ;  /* 0x000000000004d947 */ /* 0x000fea0003800000 */
[----:B------:R0:W5:Y:S02]  /*10ce0*/  LDG.E.LTC128B.U16 R217, desc[UR12][R22.64+0xd0] ;  /* 0x0000d00c16d97981 */ /* 0x000164000c1e1520 */
.L_x_512:
[----:B------:R-:W-:Y:S05]  /*10cf0*/  BSYNC B0 ;  /* 0x0000000000007941 */ /* 0x000fea0003800000 */
.L_x_511:
[----:B0----5:R-:W-:Y:S01]  /*10d00*/  HADD2.F32 R2, -RZ, R217.H0_H0 ;  /* 0x200000d9ff027230 */ /* 0x021fe20000004100 */
[----:B------:R-:W-:Y:S01]  /*10d10*/  ISETP.GT.AND P4, PT, R0, 0xc8, P6 ;  /* 0x000000c80000780c */ /* 0x000fe20003784270 */
[----:B------:R-:W-:Y:S03]  /*10d20*/  BSSY B0, `(.L_x_513) ;  /* 0x000000a000007945 */ /* 0x000fe60003800000 */
[----:B------:R-:W-:Y:S01]  /*10d30*/  FMUL R3, R2, UR17 ;  /* 0x0000001102037c20 */ /* 0x000fe20008400000 */
[----:B------:R-:W-:-:S03]  /*10d40*/  VIADD R2, R4, UR25 ;  /* 0x0000001904027c36 */ /* 0x000fc60008000000 */
[----:B------:R-:W-:-:S05]  /*10d50*/  FFMA R3, R78, UR16, R3 ;  /* 0x000000104e037c23 */ /* 0x000fca0008000003 */
[----:B------:R-:W-:-:S04]  /*10d60*/  F2FP.F16.F32.PACK_AB R3, RZ, R3 ;  /* 0x00000003ff03723e */ /* 0x000fc800000000ff */
[----:B------:R-:W-:Y:S01]  /*10d70*/  PRMT R10, R3, 0x7610, R10 ;  /* 0x00007610030a7816 */ /* 0x000fe2000000000a */
[----:B------:R-:W-:-:S05]  /*10d80*/  @P5 IMAD.MOV.U32 R3, RZ, RZ, R7 ;  /* 0x000000ffff035224 */ /* 0x000fca00078e0007 */
[----:B------:R0:W-:Y:S01]  /*10d90*/  @P5 STG.E.U16 desc[UR12][R2.64+0xd0], R10 ;  /* 0x0000d00a02005986 */ /* 0x0001e2000c10150c */
[----:B------:R-:W-:Y:S05]  /*10da0*/  @!P4 BRA `(.L_x_514) ;  /* 0x000000000004c947 */ /* 0x000fea0003800000 */
[----:B------:R0:W5:Y:S02]  /*10db0*/  LDG.E.LTC128B.U16 R217, desc[UR12][R22.64+0xd2] ;  /* 0x0000d20c16d97981 */ /* 0x000164000c1e1520 */
.L_x_514:
[----:B------:R-:W-:Y:S05]  /*10dc0*/  BSYNC B0 ;  /* 0x0000000000007941 */ /* 0x000fea0003800000 */
.L_x_513:
[----:B0----5:R-:W-:Y:S01]  /*10dd0*/  HADD2.F32 R2, -RZ, R217.H0_H0 ;  /* 0x200000d9ff027230 */ /* 0x021fe20000004100 */
[----:B------:R-:W-:Y:S01]  /*10de0*/  ISETP.GT.AND P5, PT, R0, 0xc0, P3 ;  /* 0x000000c00000780c */ /* 0x000fe20001fa4270 */
[----:B------:R-:W-:Y:S03]  /*10df0*/  BSSY B0, `(.L_x_515) ;  /* 0x000000a000007945 */ /* 0x000fe60003800000 */
[----:B------:R-:W-:-:S04]  /*10e00*/  FMUL R2, R2, UR17 ;  /* 0x0000001102027c20 */ /* 0x000fc80008400000 */
[----:B------:R-:W-:-:S05]  /*10e10*/  FFMA R2, R79, UR16, R2 ;  /* 0x000000104f027c23 */ /* 0x000fca0008000002 */
[----:B------:R-:W-:Y:S01]  /*10e20*/  F2FP.F16.F32.PACK_AB R3, RZ, R2 ;  /* 0x00000002ff03723e */ /* 0x000fe200000000ff */
[----:B------:R-:W-:-:S03]  /*10e30*/  VIADD R2, R4, UR25 ;  /* 0x0000001904027c36 */ /* 0x000fc60008000000 */
[----:B------:R-:W-:Y:S01]  /*10e40*/  PRMT R10, R3, 0x7610, R10 ;  /* 0x00007610030a7816 */ /* 0x000fe2000000000a */
[----:B------:R-:W-:-:S05]  /*10e50*/  @P4 IMAD.MOV.U32 R3, RZ, RZ, R7 ;  /* 0x000000ffff034224 */ /* 0x000fca00078e0007 */
[----:B------:R0:W-:Y:S01]  /*10e60*/  @P4 STG.E.U16 desc[UR12][R2.64+0xd2], R10 ;  /* 0x0000d20a02004986 */ /* 0x0001e2000c10150c */
[----:B------:R-:W-:Y:S05]  /*10e70*/  @!P5 BRA `(.L_x_516) ;  /* 0x000000000004d947 */ /* 0x000fea0003800000 */
[----:B------:R0:W5:Y:S02]  /*10e80*/  LDG.E.LTC128B.U16 R217, desc[UR12][R222.64+0xe0] ;  /* 0x0000e00cded97981 */ /* 0x000164000c1e1520 */
.L_x_516:
[----:B------:R-:W-:Y:S05]  /*10e90*/  BSYNC B0 ;  /* 0x0000000000007941 */ /* 0x000fea0003800000 */
.L_x_515:
[----:B0----5:R-:W-:Y:S01]  /*10ea0*/  HADD2.F32 R2, -RZ, R217.H0_H0 ;  /* 0x200000d9ff027230 */ /* 0x021fe20000004100 */
[----:B------:R-:W-:Y:S01]  /*10eb0*/  ISETP.GT.AND P4, PT, R0, 0xc0, P2 ;  /* 0x000000c00000780c */ /* 0x000fe20001784270 */
[----:B------:R-:W-:Y:S03]  /*10ec0*/  BSSY B0, `(.L_x_517) ;  /* 0x000000a000007945 */ /* 0x000fe60003800000 */
[----:B------:R-:W-:Y:S01]  /*10ed0*/  FMUL R3, R2, UR17 ;  /* 0x0000001102037c20 */ /* 0x000fe20008400000 */
[----:B------:R-:W-:-:S03]  /*10ee0*/  @P5 IMAD.MOV.U32 R2, RZ, RZ, R4 ;  /* 0x000000ffff025224 */ /* 0x000fc600078e0004 */
[----:B------:R-:W-:-:S05]  /*10ef0*/  FFMA R3, R80, UR16, R3 ;  /* 0x0000001050037c23 */ /* 0x000fca0008000003 */
[----:B------:R-:W-:-:S04]  /*10f00*/  F2FP.F16.F32.PACK_AB R3, RZ, R3 ;  /* 0x00000003ff03723e */ /* 0x000fc800000000ff */
[----:B------:R-:W-:Y:S01]  /*10f10*/  PRMT R10, R3, 0x7610, R10 ;  /* 0x00007610030a7816 */ /* 0x000fe2000000000a */
[----:B------:R-:W-:-:S05]  /*10f20*/  @P5 IMAD.MOV.U32 R3, RZ, RZ, R9 ;  /* 0x000000ffff035224 */ /* 0x000fca00078e0009 */
[----:B------:R0:W-:Y:S01]  /*10f30*/  @P5 STG.E.U16 desc[UR12][R2.64+0xe0], R10 ;  /* 0x0000e00a02005986 */ /* 0x0001e2000c10150c */
[----:B------:R-:W-:Y:S05]  /*10f40*/  @!P4 BRA `(.L_x_518) ;  /* 0x000000000004c947 */ /* 0x000fea0003800000 */
[----:B------:R0:W5:Y:S02]  /*10f50*/  LDG.E.LTC128B.U16 R217, desc[UR12][R222.64+0xe2] ;  /* 0x0000e20cded97981 */ /* 0x000164000c1e1520 */
.L_x_518:
[----:B------:R-:W-:Y:S05]  /*10f60*/  BSYNC B0 ;  /* 0x0000000000007941 */ /* 0x000fea0003800000 */
.L_x_517:
[----:B0----5:R-:W-:Y:S01]  /*10f70*/  HADD2.F32 R2, -RZ, R217.H0_H0 ;  /* 0x200000d9ff027230 */ /* 0x021fe20000004100 */
        /* <DEDUP_REMOVED lines=11> */
.L_x_520:
[----:B------:R-:W-:Y:S05]  /*11030*/  BSYNC B0 ;  /* 0x0000000000007941 */ /* 0x000fea0003800000 */
.L_x_519:
        /* <DEDUP_REMOVED lines=12> */
.L_x_522:
[----:B------:R-:W-:Y:S05]  /*11100*/  BSYNC B0 ;  /* 0x0000000000007941 */ /* 0x000fea0003800000 */
.L_x_521:
        /* <DEDUP_REMOVED lines=12> */
.L_x_524:
[----:B------:R-:W-:Y:S05]  /*111d0*/  BSYNC B0 ;  /* 0x0000000000007941 */ /* 0x000fea0003800000 */
.L_x_523:
        /* <DEDUP_REMOVED lines=12> */
.L_x_526:
[----:B------:R-:W-:Y:S05]  /*112a0*/  BSYNC B0 ;  /* 0x0000000000007941 */ /* 0x000fea0003800000 */
.L_x_525:
[----:B0----5:R-:W-:Y:S01]  /*112b0*/  HADD2.F32 R2, -RZ, R217.H0_H0 ;  /* 0x200000d9ff027230 */ /* 0x021fe20000004100 */
[----:B------:R-:W-:Y:S01]  /*112c0*/  ISETP.GT.AND P1, PT, R0, 0xc8, P1 ;  /* 0x000000c80000780c */ /* 0x000fe20000f24270 */
[----:B------:R-:W-:Y:S01]  /*112d0*/  @P2 IMAD.MOV.U32 R8, RZ, RZ, R4 ;  /* 0x000000ffff082224 */ /* 0x000fe200078e0004 */
[----:B------:R-:W-:Y:S02]  /*112e0*/  BSSY B0, `(.L_x_527) ;  /* 0x0000007000007945 */ /* 0x000fe40003800000 */
[----:B------:R-:W-:-:S04]  /*112f0*/  FMUL R2, R2, UR17 ;  /* 0x0000001102027c20 */ /* 0x000fc80008400000 */
[----:B------:R-:W-:-:S05]  /*11300*/  FFMA R2, R85, UR16, R2 ;  /* 0x0000001055027c23 */ /* 0x000fca0008000002 */
[----:B------:R-:W-:-:S05]  /*11310*/  F2FP.F16.F32.PACK_AB R2, RZ, R2 ;  /* 0x00000002ff02723e */ /* 0x000fca00000000ff */
[----:B------:R0:W-:Y:S01]  /*11320*/  @P2 STG.E.U16 desc[UR12][R8.64+0xf2], R2 ;  /* 0x0000f20208002986 */ /* 0x0001e2000c10150c */
[----:B------:R-:W-:Y:S05]  /*11330*/  @!P1 BRA `(.L_x_528) ;  /* 0x0000000000049947 */ /* 0x000fea0003800000 */
[----:B------:R0:W5:Y:S02]  /*11340*/  LDG.E.LTC128B.U16 R217, desc[UR12][R22.64+0xf0] ;  /* 0x0000f00c16d97981 */ /* 0x000164000c1e1520 */
.L_x_528:
[----:B------:R-:W-:Y:S05]  /*11350*/  BSYNC B0 ;  /* 0x0000000000007941 */ /* 0x000fea0003800000 */
.L_x_527:
        /* <DEDUP_REMOVED lines=12> */
.L_x_530:
[----:B------:R-:W-:Y:S05]  /*11420*/  BSYNC B0 ;  /* 0x0000000000007941 */ /* 0x000fea0003800000 */
.L_x_529:
[----:B-----5:R-:W-:Y:S02]  /*11430*/  HADD2.F32 R217, -RZ, R217.H0_H0 ;  /* 0x200000d9ffd97230 */ /* 0x020fe40000004100 */
[----:B------:R-:W-:-:S03]  /*11440*/  VIADD R4, R4, UR25 ;  /* 0x0000001904047c36 */ /* 0x000fc60008000000 */
[----:B0-----:R-:W-:-:S04]  /*11450*/  FMUL R0, R217, UR17 ;  /* 0x00000011d9007c20 */ /* 0x001fc80008400000 */
[----:B------:R-:W-:Y:S01]  /*11460*/  FFMA R0, R87, UR16, R0 ;  /* 0x0000001057007c23 */ /* 0x000fe20008000000 */
[----:B------:R-:W-:Y:S06]  /*11470*/  @!P0 EXIT ;  /* 0x000000000000894d */ /* 0x000fec0003800000 */
[----:B------:R-:W-:Y:S01]  /*11480*/  F2FP.F16.F32.PACK_AB R0, RZ, R0 ;  /* 0x00000000ff00723e */ /* 0x000fe200000000ff */
[----:B------:R-:W-:-:S05]  /*11490*/  IMAD.MOV.U32 R5, RZ, RZ, R7 ;  /* 0x000000ffff057224 */ /* 0x000fca00078e0007 */
[----:B------:R-:W-:Y:S01]  /*114a0*/  STG.E.U16 desc[UR12][R4.64+0xf2], R0 ;  /* 0x0000f20004007986 */ /* 0x000fe2000c10150c */
[----:B------:R-:W-:Y:S05]  /*114b0*/  EXIT ;  /* 0x000000000000794d */ /* 0x000fea0003800000 */
.L_x_28:
[----:B------:R-:W2:Y:S01]  /*114c0*/  LDL.LU R8, [R1+0xc] ;  /* 0x00000c0001087983 */ /* 0x000ea20000300800 */
[----:B------:R-:W-:-:S03]  /*114d0*/  ULDC.64 UR4, c[0x0][0x5c8] ;  /* 0x0001720000047ab9 */ /* 0x000fc60000000a00 */
[----:B------:R-:W3:Y:S04]  /*114e0*/  LDL.LU R9, [R1+0x18] ;  /* 0x0000180001097983 */ /* 0x000ee80000300800 */
[----:B------:R-:W4:Y:S04]  /*114f0*/  LDL.LU R11, [R1+0x20] ;  /* 0x00002000010b7983 */ /* 0x000f280000300800 */
[----:B------:R-:W5:Y:S04]  /*11500*/  LDL.LU R12, [R1+0x38] ;  /* 0x00003800010c7983 */ /* 0x000f680000300800 */
        /* <DEDUP_REMOVED lines=36> */
[----:B------:R-:W5:Y:S01]  /*11750*/  LDL.LU R216, [R1+0xdc] ;  /* 0x0000dc0001d87983 */ /* 0x000f620000300800 */
[----:B------:R-:W-:-:S03]  /*11760*/  LEA R4, P1, R6, UR4, 0x1 ;  /* 0x0000000406047c11 */ /* 0x000fc6000f8208ff */
[----:B------:R-:W5:Y:S04]  /*11770*/  LDL.LU R23, [R1+0xe0] ;  /* 0x0000e00001177983 */ /* 0x000f680000300800 */
[----:B------:R-:W5:Y:S04]  /*11780*/  LDL.LU R22, [R1+0xe4] ;  /* 0x0000e40001167983 */ /* 0x000f680000300800 */
[----:B------:R-:W5:Y:S04]  /*11790*/  LDL.LU R21, [R1+0xe8] ;  /* 0x0000e80001157983 */ /* 0x000f680000300800 */
[----:B------:R-:W5:Y:S01]  /*117a0*/  LDL.LU R20, [R1+0xec] ;  /* 0x0000ec0001147983 */ /* 0x000f620000300800 */
[----:B------:R-:W-:-:S03]  /*117b0*/  LEA.HI.X R5, R6, UR5, R2, 0x1, P1 ;  /* 0x0000000506057c11 */ /* 0x000fc600088f0c02 */
[----:B------:R-:W5:Y:S04]  /*117c0*/  LDL.LU R19, [R1+0xf0] ;  /* 0x0000f00001137983 */ /* 0x000f680000300800 */
[----:B------:R-:W5:Y:S04]  /*117d0*/  LDL.LU R18, [R1+0xf4] ;  /* 0x0000f40001127983 */ /* 0x000f680000300800 */
[----:B------:R-:W5:Y:S04]  /*117e0*/  LDL.LU R17, [R1+0xf8] ;  /* 0x0000f80001117983 */ /* 0x000f680000300800 */
[----:B------:R-:W5:Y:S04]  /*117f0*/  LDL.LU R16, [R1+0xfc] ;  /* 0x0000fc0001107983 */ /* 0x000f680000300800 */
[----:B------:R-:W3:Y:S04]  /*11800*/  LDL.LU R2, [R1+0x4] ;  /* 0x0000040001027983 */ /* 0x000ee80000300800 */
[----:B------:R-:W4:Y:S04]  /*11810*/  LDL.LU R6, [R1] ;  /* 0x0000000001067983 */ /* 0x000f280000300800 */
[----:B------:R-:W5:Y:S01]  /*11820*/  LDL.LU R7, [R1+0x8] ;  /* 0x0000080001077983 */ /* 0x000f620000300800 */
[----:B------:R-:W-:Y:S01]  /*11830*/  ISETP.GT.AND P2, PT, R3, 0x1, PT ;  /* 0x000000010300780c */ /* 0x000fe20003f44270 */
[----:B------:R-:W-:-:S02]  /*11840*/  USHF.L.U32 UR5, UR8, 0x1, URZ ;  /* 0x0000000108057899 */ /* 0x000fc4000800063f */
[----:B------:R-:W-:Y:S01]  /*11850*/  USHF.L.U64.HI UR4, UR8, 0x1, UR9 ;  /* 0x0000000108047899 */ /* 0x000fe20008010209 */
[----:B------:R-:W-:Y:S01]  /*11860*/  ISETP.GT.AND P1, PT, R0, RZ, P2 ;  /* 0x000000ff0000720c */ /* 0x000fe20001724270 */
[----:B--2---:R-:W-:-:S05]  /*11870*/  FMUL R8, R8, UR16 ;  /* 0x0000001008087c20 */ /* 0x004fca0008400000 */
[----:B------:R-:W-:Y:S01]  /*11880*/  F2FP.F16.F32.PACK_AB R8, RZ, R8 ;  /* 0x00000008ff08723e */ /* 0x000fe200000000ff */
[----:B---3--:R-:W-:Y:S01]  /*11890*/  FMUL R2, R2, UR16 ;  /* 0x0000001002027c20 */ /* 0x008fe20008400000 */
[----:B----4-:R-:W-:-:S04]  /*118a0*/  FMUL R6, R6, UR16 ;  /* 0x0000001006067c20 */ /* 0x010fc80008400000 */
[----:B------:R-:W-:Y:S01]  /*118b0*/  F2FP.F16.F32.PACK_AB R2, RZ, R2 ;  /* 0x00000002ff02723e */ /* 0x000fe200000000ff */
[----:B-----5:R-:W-:Y:S01]  /*118c0*/  FMUL R7, R7, UR16 ;  /* 0x0000001007077c20 */ /* 0x020fe20008400000 */
[----:B------:R-:W-:-:S03]  /*118d0*/  F2FP.F16.F32.PACK_AB R6, RZ, R6 ;  /* 0x00000006ff06723e */ /* 0x000fc600000000ff */
[----:B------:R1:W-:Y:S01]  /*118e0*/  @P1 STG.E.U16 desc[UR12][R4.64+0x2], R2 ;  /* 0x0000020204001986 */ /* 0x0003e2000c10150c */
[----:B------:R-:W-:Y:S02]  /*118f0*/  ISETP.GT.AND P1, PT, R0, 0x8, P5 ;  /* 0x000000080000780c */ /* 0x000fe40002f24270 */
[----:B------:R-:W-:Y:S01]  /*11900*/  F2FP.F16.F32.PACK_AB R7, RZ, R7 ;  /* 0x00000007ff07723e */ /* 0x000fe200000000ff */
[----:B------:R2:W-:Y:S03]  /*11910*/  @P0 STG.E.U16 desc[UR12][R4.64], R6 ;  /* 0x0000000604000986 */ /* 0x0005e6000c10150c */
[----:B-1----:R-:W-:Y:S02]  /*11920*/  PRMT R2, R7, 0x7610, R2 ;  /* 0x0000761007027816 */ /* 0x002fe40000000002 */
[----:B--2---:R-:W-:-:S04]  /*11930*/  IADD3 R6, P0, R4, UR5, RZ ;  /* 0x0000000504067c10 */ /* 0x004fc8000ff1e0ff */
[----:B------:R-:W-:-:S05]  /*11940*/  IADD3.X R7, R5, UR4, RZ, P0, !PT ;  /* 0x0000000405077c10 */ /* 0x000fca00087fe4ff */
[----:B------:R1:W-:Y:S04]  /*11950*/  @P1 STG.E.U16 desc[UR12][R6.64], R2 ;  /* 0x0000000206001986 */ /* 0x0003e8000c10150c */
[----:B-1----:R-:W2:Y:S01]  /*11960*/  LDL.LU R2, [R1+0x10] ;  /* 0x0000100001027983 */ /* 0x002ea20000300800 */
[----:B------:R-:W-:Y:S01]  /*11970*/  ISETP.GT.AND P0, PT, R0, 0x8, P2 ;  /* 0x000000080000780c */ /* 0x000fe20001704270 */
[----:B------:R-:W-:-:S12]  /*11980*/  FMUL R9, R9, UR16 ;  /* 0x0000001009097c20 */ /* 0x000fd80008400000 */
[----:B------:R1:W-:Y:S04]  /*11990*/  @P0 STG.E.U16 desc[UR12][R6.64+0x2], R8 ;  /* 0x0000020806000986 */ /* 0x0003e8000c10150c */
[----:B-1----:R-:W3:Y:S01]  /*119a0*/  LDL.LU R8, [R1+0x14] ;  /* 0x0000140001087983 */ /* 0x002ee20000300800 */
[C---:B------:R-:W-:Y:S02]  /*119b0*/  ISETP.GT.AND P2, PT, R3.reuse, 0x8, PT ;  /* 0x000000080300780c */ /* 0x040fe40003f44270 */
[----:B------:R-:W-:Y:S02]  /*119c0*/  ISETP.GT.AND P3, PT, R3, 0x9, PT ;  /* 0x000000090300780c */ /* 0x000fe40003f64270 */
[C---:B------:R-:W-:Y:S02]  /*119d0*/  ISETP.GT.AND P0, PT, R0.reuse, RZ, P2 ;  /* 0x000000ff0000720c */ /* 0x040fe40001704270 */
[----:B------:R-:W-:-:S02]  /*119e0*/  ISETP.GT.AND P1, PT, R0, RZ, P3 ;  /* 0x000000ff0000720c */ /* 0x000fc40001f24270 */
[----:B------:R-:W-:Y:S01]  /*119f0*/  ISETP.GT.AND P2, PT, R0, 0x8, P2 ;  /* 0x000000080000780c */ /* 0x000fe20001744270 */
[----:B--2---:R-:W-:-:S05]  /*11a00*/  FMUL R2, R2, UR16 ;  /* 0x0000001002027c20 */ /* 0x004fca0008400000 */
[----:B------:R-:W-:-:S04]  /*11a10*/  F2FP.F16.F32.PACK_AB R2, RZ, R2 ;  /* 0x00000002ff02723e */ /* 0x000fc800000000ff */
[----:B------:R-:W-:Y:S02]  /*11a20*/  PRMT R10, R2, 0x7610, R10 ;  /* 0x00007610020a7816 */ /* 0x000fe4000000000a */
[----:B------:R-:W-:Y:S02]  /*11a30*/  F2FP.F16.F32.PACK_AB R2, RZ, R9 ;  /* 0x00000009ff02723e */ /* 0x000fe400000000ff */
[----:B------:R-:W2:Y:S04]  /*11a40*/  LDL.LU R9, [R1+0x1c] ;  /* 0x00001c0001097983 */ /* 0x000ea80000300800 */
[----:B------:R1:W-:Y:S01]  /*11a50*/  @P0 STG.E.U16 desc[UR12][R4.64+0x10], R10 ;  /* 0x0000100a04000986 */ /* 0x0003e2000c10150c */
[----:B---3--:R-:W-:Y:S01]  /*11a60*/  FMUL R8, R8, UR16 ;  /* 0x0000001008087c20 */ /* 0x008fe20008400000 */
[----:B------:R-:W-:-:S04]  /*11a70*/  ISETP.GT.AND P0, PT, R0, 0x8, P3 ;  /* 0x000000080000780c */ /* 0x000fc80001f04270 */
[----:B------:R-:W-:-:S05]  /*11a80*/  F2FP.F16.F32.PACK_AB R8, RZ, R8 ;  /* 0x00000008ff08723e */ /* 0x000fca00000000ff */
[----:B------:R3:W-:Y:S04]  /*11a90*/  @P1 STG.E.U16 desc[UR12][R4.64+0x12], R8 ;  /* 0x0000120804001986 */ /* 0x0007e8000c10150c */
[----:B------:R2:W-:Y:S01]  /*11aa0*/  @P2 STG.E.U16 desc[UR12][R6.64+0x10], R2 ;  /* 0x0000100206002986 */ /* 0x0005e2000c10150c */
[----:B------:R-:W-:Y:S01]  /*11ab0*/  ISETP.GT.AND P3, PT, R3, 0x10, PT ;  /* 0x000000100300780c */ /* 0x000fe20003f64270 */
[----:B------:R-:W-:Y:S01]  /*11ac0*/  USHF.L.U32 UR7, UR14, 0x1, URZ ;  /* 0x000000010e077899 */ /* 0x000fe2000800063f */
[----:B-1----:R-:W-:Y:S01]  /*11ad0*/  IMAD.U32 R10, RZ, RZ, UR5 ;  /* 0x00000005ff0a7e24 */ /* 0x002fe2000f8e00ff */
[----:B------:R-:W-:Y:S02]  /*11ae0*/  USHF.L.U32 UR22, UR18, 0x8, URZ ;  /* 0x0000000812167899 */ /* 0x000fe4000800063f */
[----:B------:R-:W-:-:S02]  /*11af0*/  USHF.L.U64.HI UR6, UR14, 0x1, UR21 ;  /* 0x000000010e067899 */ /* 0x000fc40008010215 */
[----:B------:R-:W-:Y:S02]  /*11b00*/  USHF.L.U64.HI UR10, UR18, 0x8, UR19 ;  /* 0x00000008120a7899 */ /* 0x000fe40008010213 */
[----:B---3--:R-:W-:Y:S02]  /*11b10*/  IMAD.U32 R8, RZ, RZ, UR22 ;  /* 0x00000016ff087e24 */ /* 0x008fe4000f8e00ff */
[----:B--2---:R-:W-:-:S05]  /*11b20*/  FMUL R2, R9, UR16 ;  /* 0x0000001009027c20 */ /* 0x004fca0008400000 */
[----:B------:R-:W-:-:S05]  /*11b30*/  F2FP.F16.F32.PACK_AB R2, RZ, R2 ;  /* 0x00000002ff02723e */ /* 0x000fca00000000ff */
[----:B------:R1:W-:Y:S01]  /*11b40*/  @P0 STG.E.U16 desc[UR12][R6.64+0x12], R2 ;  /* 0x0000120206000986 */ /* 0x0003e2000c10150c */
[----:B------:R-:W-:Y:S01]  /*11b50*/  ISETP.GT.AND P0, PT, R0, RZ, P3 ;  /* 0x000000ff0000720c */ /* 0x000fe20001f04270 */
[----:B-1----:R-:W-:-:S05]  /*11b60*/  FMUL R2, R11, UR16 ;  /* 0x000000100b027c20 */ /* 0x002fca0008400000 */
[----:B------:R-:W-:-:S07]  /*11b70*/  F2FP.F16.F32.PACK_AB R2, RZ, R2 ;  /* 0x00000002ff02723e */ /* 0x000fce00000000ff */
[----:B------:R1:W-:Y:S01]  /*11b80*/  @P0 STG.E.U16 desc[UR12][R4.64+0x20], R2 ;  /* 0x0000200204000986 */ /* 0x0003e2000c10150c */
[----:B------:R-:W-:Y:S01]  /*11b90*/  IADD3 R10, P0, P1, R10, UR7, R4 ;  /* 0x000000070a0a7c10 */ /* 0x000fe2000f91e004 */
[----:B-1----:R-:W-:-:S05]  /*11ba0*/  IMAD.U32 R2, RZ, RZ, UR4 ;  /* 0x00000004ff027e24 */ /* 0x002fca000f8e00ff */
[----:B------:R-:W-:Y:S01]  /*11bb0*/  IADD3.X R11, R2, UR6, R5, P0, P1 ;  /* 0x00000006020b7c10 */ /* 0x000fe200087e2405 */
[----:B------:R-:W-:Y:S01]  /*11bc0*/  IMAD.U32 R2, RZ, RZ, UR10 ;  /* 0x0000000aff027e24 */ /* 0x000fe2000f8e00ff */
[----:B------:R-:W-:-:S04]  /*11bd0*/  IADD3 R8, P0, P1, R4, UR5, R8 ;  /* 0x0000000504087c10 */ /* 0x000fc8000f91e008 */
[----:B------:R-:W-:Y:S02]  /*11be0*/  IADD3.X R9, R5, UR4, R2, P0, P1 ;  /* 0x0000000405097c10 */ /* 0x000fe400087e2402 */
[----:B------:R-:W2:Y:S01]  /*11bf0*/  LDL.LU R2, [R1+0x24] ;  /* 0x0000240001027983 */ /* 0x000ea20000300800 */
[----:B------:R-:W-:-:S04]  /*11c00*/  ISETP.GT.AND P2, PT, R3, 0x11, PT ;  /* 0x000000110300780c */ /* 0x000fc80003f44270 */
[----:B------:R-:W-:Y:S01]  /*11c10*/  ISETP.GT.AND P0, PT, R0, RZ, P2 ;  /* 0x000000ff0000720c */ /* 0x000fe20001704270 */
[----:B--2---:R-:W-:-:S05]  /*11c20*/  FMUL R2, R2, UR16 ;  /* 0x0000001002027c20 */ /* 0x004fca0008400000 */
[----:B------:R-:W-:-:S07]  /*11c30*/  F2FP.F16.F32.PACK_AB R2, RZ, R2 ;  /* 0x00000002ff02723e */ /* 0x000fce00000000ff */
[----:B------:R1:W-:Y:S04]  /*11c40*/  @P0 STG.E.U16 desc[UR12][R4.64+0x22], R2 ;  /* 0x0000220204000986 */ /* 0x0003e8000c10150c */
[----:B-1----:R-:W2:Y:S01]  /*11c50*/  LDL.LU R2, [R1+0x28] ;  /* 0x0000280001027983 */ /* 0x002ea20000300800 */
[----:B------:R-:W-:Y:S01]  /*11c60*/  ISETP.GT.AND P0, PT, R0, 0x8, P3 ;  /* 0x000000080000780c */ /* 0x000fe20001f04270 */
        /* <DEDUP_REMOVED lines=9> */
[----:B------:R-:W-:-:S04]  /*11d00*/  ISETP.GT.AND P2, PT, R3, 0x18, PT ;  /* 0x000000180300780c */ /* 0x000fc80003f44270 */
[----:B------:R-:W-:Y:S01]  /*11d10*/  ISETP.GT.AND P0, PT, R0, RZ, P2 ;  /* 0x000000ff0000720c */ /* 0x000fe20001704270 */
[----:B--2---:R-:W-:-:S05]  /*11d20*/  FMUL R2, R2, UR16 ;  /* 0x0000001002027c20 */ /* 0x004fca0008400000 */
[----:B------:R-:W-:-:S07]  /*11d30*/  F2FP.F16.F32.PACK_AB R2, RZ, R2 ;  /* 0x00000002ff02723e */ /* 0x000fce00000000ff */
[----:B------:R1:W-:Y:S04]  /*11d40*/  @P0 STG.E.U16 desc[UR12][R4.64+0x30], R2 ;  /* 0x0000300204000986 */ /* 0x0003e8000c10150c */
[----:B-1----:R-:W2:Y:S01]  /*11d50*/  LDL.LU R2, [R1+0x34] ;  /* 0x0000340001027983 */ /* 0x002ea20000300800 */
[----:B------:R-:W-:-:S04]  /*11d60*/  ISETP.GT.AND P1, PT, R3, 0x19, PT ;  /* 0x000000190300780c */ /* 0x000fc80003f24270 */
[----:B------:R-:W-:Y:S01]  /*11d70*/  ISETP.GT.AND P0, PT, R0, RZ, P1 ;  /* 0x000000ff0000720c */ /* 0x000fe20000f04270 */
[----:B------:R-:W-:Y:S01]  /*11d80*/  FMUL R12, R12, UR16 ;  /* 0x000000100c0c7c20 */ /* 0x000fe20008400000 */
[----:B--2---:R-:W-:-:S05]  /*11d90*/  FMUL R2, R2, UR16 ;  /* 0x0000001002027c20 */ /* 0x004fca0008400000 */
[----:B------:R-:W-:-:S06]  /*11da0*/  F2FP.F16.F32.PACK_AB R2, RZ, R2 ;  /* 0x00000002ff02723e */ /* 0x000fcc00000000ff */
[----:B------:R1:W-:Y:S02]  /*11db0*/  @P0 STG.E.U16 desc[UR12][R4.64+0x32], R2 ;  /* 0x0000320204000986 */ /* 0x0003e4000c10150c */
[----:B-1----:R-:W-:Y:S02]  /*11dc0*/  F2FP.F16.F32.PACK_AB R2, RZ, R12 ;  /* 0x0000000cff02723e */ /* 0x002fe400000000ff */
[----:B------:R-:W2:Y:S01]  /*11dd0*/  LDL.LU R12, [R1+0x3c] ;  /* 0x00003c00010c7983 */ /* 0x000ea20000300800 */
[----:B------:R-:W-:-:S13]  /*11de0*/  ISETP.GT.AND P0, PT, R0, 0x8, P2 ;  /* 0x000000080000780c */ /* 0x000fda0001704270 */
[----:B------:R1:W-:Y:S01]  /*11df0*/  @P0 STG.E.U16 desc[UR12][R6.64+0x30], R2 ;  /* 0x0000300206000986 */ /* 0x0003e2000c10150c */
[----:B--2---:R-:W-:-:S05]  /*11e00*/  FMUL R12, R12, UR16 ;  /* 0x000000100c0c7c20 */ /* 0x004fca0008400000 */
[----:B------:R-:W-:-:S04]  /*11e10*/  F2FP.F16.F32.PACK_AB R12, RZ, R12 ;  /* 0x0000000cff0c723e */ /* 0x000fc800000000ff */
[----:B-1----:R-:W-:Y:S02]  /*11e20*/  PRMT R2, R12, 0x7610, R2 ;  /* 0x000076100c027816 */ /* 0x002fe40000000002 */
[----:B------:R-:W2:Y:S01]  /*11e30*/  LDL.LU R12, [R1+0x40] ;  /* 0x00004000010c7983 */ /* 0x000ea20000300800 */
[----:B------:R-:W-:-:S13]  /*11e40*/  ISETP.GT.AND P0, PT, R0, 0x8, P1 ;  /* 0x000000080000780c */ /* 0x000fda0000f04270 */
[----:B------:R1:W-:Y:S04]  /*11e50*/  @P0 STG.E.U16 desc[UR12][R6.64+0x32], R2 ;  /* 0x0000320206000986 */ /* 0x0003e8000c10150c */
[----:B-1----:R-:W3:Y:S01]  /*11e60*/  LDL.LU R2, [R1+0x48] ;  /* 0x0000480001027983 */ /* 0x002ee20000300800 */
[----:B--2---:R-:W-:-:S05]  /*11e70*/  FMUL R12, R12, UR16 ;  /* 0x000000100c0c7c20 */ /* 0x004fca0008400000 */
[----:B------:R-:W-:-:S04]  /*11e80*/  F2FP.F16.F32.PACK_AB R12, RZ, R12 ;  /* 0x0000000cff0c723e */ /* 0x000fc800000000ff */
[----:B------:R-:W-:Y:S02]  /*11e90*/  PRMT R13, R12, 0x7610, R13 ;  /* 0x000076100c0d7816 */ /* 0x000fe4000000000d */
[----:B------:R-:W2:Y:S01]  /*11ea0*/  LDL.LU R12, [R1+0x44] ;  /* 0x00004400010c7983 */ /* 0x000ea20000300800 */
[----:B------:R-:W-:-:S04]  /*11eb0*/  ISETP.GT.AND P2, PT, R3, 0x20, PT ;  /* 0x000000200300780c */ /* 0x000fc80003f44270 */
[----:B------:R-:W-:Y:S02]  /*11ec0*/  ISETP.GT.AND P0, PT, R0, RZ, P2 ;  /* 0x000000ff0000720c */ /* 0x000fe40001704270 */
[----:B------:R-:W-:-:S11]  /*11ed0*/  ISETP.GT.AND P1, PT, R3, 0x21, PT ;  /* 0x000000210300780c */ /* 0x000fd60003f24270 */
[----:B------:R1:W-:Y:S01]  /*11ee0*/  @P0 STG.E.U16 desc[UR12][R4.64+0x40], R13 ;  /* 0x0000400d04000986 */ /* 0x0003e2000c10150c */
[----:B------:R-:W-:Y:S01]  /*11ef0*/  ISETP.GT.AND P0, PT, R0, RZ, P1 ;  /* 0x000000ff0000720c */ /* 0x000fe20000f04270 */
[----:B---3--:R-:W-:-:S05]  /*11f00*/  FMUL R2, R2, UR16 ;  /* 0x0000001002027c20 */ /* 0x008fca0008400000 */
[----:B------:R-:W-:-:S04]  /*11f10*/  F2FP.F16.F32.PACK_AB R2, RZ, R2 ;  /* 0x00000002ff02723e */ /* 0x000fc800000000ff */
[----:B------:R-:W-:Y:S01]  /*11f20*/  PRMT R14, R2, 0x7610, R14 ;  /* 0x00007610020e7816 */ /* 0x000fe2000000000e */
[----:B------:R-:W-:-:S05]  /*11f30*/  FMUL R2, R252, UR16 ;  /* 0x00000010fc027c20 */ /* 0x000fca0008400000 */
[----:B------:R-:W-:-:S04]  /*11f40*/  F2FP.F16.F32.PACK_AB R2, RZ, R2 ;  /* 0x00000002ff02723e */ /* 0x000fc800000000ff */
[----:B-1----:R-:W-:Y:S01]  /*11f50*/  PRMT R13, R2, 0x7610, R13 ;  /* 0x00007610020d7816 */ /* 0x002fe2000000000d */
[----:B------:R-:W-:-:S05]  /*11f60*/  FMUL R2, R251, UR16 ;  /* 0x00000010fb027c20 */ /* 0x000fca0008400000 */
[----:B------:R-:W-:Y:S01]  /*11f70*/  F2FP.F16.F32.PACK_AB R2, RZ, R2 ;  /* 0x00000002ff02723e */ /* 0x000fe200000000ff */
[----:B--2---:R-:W-:-:S05]  /*11f80*/  FMUL R12, R12, UR16 ;  /* 0x000000100c0c7c20 */ /* 0x004fca0008400000 */
[----:B------:R-:W-:-:S05]  /*11f90*/  F2FP.F16.F32.PACK_AB R12, RZ, R12 ;  /* 0x0000000cff0c723e */ /* 0x000fca00000000ff */
[----:B------:R1:W-:Y:S01]  /*11fa0*/  @P0 STG.E.U16 desc[UR12][R4.64+0x42], R12 ;  /* 0x0000420c04000986 */ /* 0x0003e2000c10150c */
[----:B------:R-:W-:Y:S02]  /*11fb0*/  ISETP.GT.AND P0, PT, R0, 0x8, P2 ;  /* 0x000000080000780c */ /* 0x000fe40001704270 */
[----:B------:R-:W-:-:S11]  /*11fc0*/  ISETP.GT.AND P2, PT, R3, 0x28, PT ;  /* 0x000000280300780c */ /* 0x000fd60003f44270 */
[----:B------:R2:W-:Y:S01]  /*11fd0*/  @P0 STG.E.U16 desc[UR12][R6.64+0x40], R14 ;  /* 0x0000400e06000986 */ /* 0x0005e2000c10150c */
[----:B------:R-:W-:Y:S02]  /*11fe0*/  ISETP.GT.AND P0, PT, R0, 0x8, P1 ;  /* 0x000000080000780c */ /* 0x000fe40000f04270 */
[----:B-1----:R-:W-:-:S11]  /*11ff0*/  PRMT R12, R2, 0x7610, R12 ;  /* 0x00007610020c7816 */ /* 0x002fd6000000000c */
[----:B------:R1:W-:Y:S01]  /*12000*/  @P0 STG.E.U16 desc[UR12][R6.64+0x42], R13 ;  /* 0x0000420d06000986 */ /* 0x0003e2000c10150c */
[----:B------:R-:W-:Y:S02]  /*12010*/  ISETP.GT.AND P0, PT, R0, RZ, P2 ;  /* 0x000000ff0000720c */ /* 0x000fe40001704270 */
[----:B------:R-:W-:Y:S01]  /*12020*/  ISETP.GT.AND P1, PT, R3, 0x29, PT ;  /* 0x000000290300780c */ /* 0x000fe20003f24270 */
[----:B------:R-:W-:-:S05]  /*12030*/  FMUL R2, R250, UR16 ;  /* 0x00000010fa027c20 */ /* 0x000fca0008400000 */
[----:B------:R-:W-:-:S05]  /*12040*/  F2FP.F16.F32.PACK_AB R2, RZ, R2 ;  /* 0x00000002ff02723e */ /* 0x000fca00000000ff */
[----:B------:R3:W-:Y:S01]  /*12050*/  @P0 STG.E.U16 desc[UR12][R4.64+0x50], R12 ;  /* 0x0000500c04000986 */ /* 0x0007e2000c10150c */
[----:B------:R-:W-:Y:S02]  /*12060*/  ISETP.GT.AND P0, PT, R0, RZ, P1 ;  /* 0x000000ff0000720c */ /* 0x000fe40000f04270 */
[----:B--2---:R-:W-:Y:S01]  /*12070*/  PRMT R14, R2, 0x7610, R14 ;  /* 0x00007610020e7816 */ /* 0x004fe2000000000e */
[----:B------:R-:W-:-:S05]  /*12080*/  FMUL R2, R249, UR16 ;  /* 0x00000010f9027c20 */ /* 0x000fca0008400000 */
[----:B------:R-:W-:-:S05]  /*12090*/  F2FP.F16.F32.PACK_AB R2, RZ, R2 ;  /* 0x00000002ff02723e */ /* 0x000fca00000000ff */
[----:B------:R2:W-:Y:S01]  /*120a0*/  @P0 STG.E.U16 desc[UR12][R4.64+0x52], R14 ;  /* 0x0000520e04000986 */ /* 0x0005e2000c10150c */
[----:B------:R-:W-:Y:S02]  /*120b0*/  ISETP.GT.AND P0, PT, R0, 0x8, P2 ;  /* 0x000000080000780c */ /* 0x000fe40001704270 */
[----:B-1----:R-:W-:Y:S01]  /*120c0*/  PRMT R13, R2, 0x7610, R13 ;  /* 0x00007610020d7816 */ /* 0x002fe2000000000d */
[----:B------:R-:W-:-:S05]  /*120d0*/  FMUL R2, R248, UR16 ;  /* 0x00000010f8027c20 */ /* 0x000fca0008400000 */
[----:B------:R-:W-:-:S05]  /*120e0*/  F2FP.F16.F32.PACK_AB R2, RZ, R2 ;  /* 0x00000002ff02723e */ /* 0x000fca00000000ff */
[----:B------:R1:W-:Y:S01]  /*120f0*/  @P0 STG.E.U16 desc[UR12][R6.64+0x50], R13 ;  /* 0x0000500d06000986 */ /* 0x0003e2000c10150c */
[----:B------:R-:W-:Y:S02]  /*12100*/  ISETP.GT.AND P0, PT, R0, 0x8, P1 ;  /* 0x000000080000780c */ /* 0x000fe40000f04270 */
[----:B---3--:R-:W-:Y:S02]  /*12110*/  PRMT R12, R2, 0x7610, R12 ;  /* 0x00007610020c7816 */ /* 0x008fe4000000000c */
[----:B------:R-:W-:Y:S01]  /*12120*/  ISETP.GT.AND P2, PT, R3, 0x30, PT ;  /* 0x000000300300780c */ /* 0x000fe20003f44270 */
[----:B------:R-:W-:-:S08]  /*12130*/  FMUL R2, R247, UR16 ;  /* 0x00000010f7027c20 */ /* 0x000fd00008400000 */
[----:B------:R3:W-:Y:S01]  /*12140*/  @P0 STG.E.U16 desc[UR12][R6.64+0x52], R12 ;  /* 0x0000520c06000986 */ /* 0x0007e2000c10150c */
[----:B------:R-:W-:Y:S02]  /*12150*/  ISETP.GT.AND P0, PT, R0, RZ, P2 ;  /* 0x000000ff0000720c */ /* 0x000fe40001704270 */
[----:B------:R-:W-:Y:S02]  /*12160*/  F2FP.F16.F32.PACK_AB R2, RZ, R2 ;  /* 0x00000002ff02723e */ /* 0x000fe400000000ff */
[----:B------:R-:W-:Y:S02]  /*12170*/  ISETP.GT.AND P1, PT, R3, 0x31, PT ;  /* 0x000000310300780c */ /* 0x000fe40003f24270 */
[----:B--2---:R-:W-:Y:S01]  /*12180*/  PRMT R14, R2, 0x7610, R14 ;  /* 0x00007610020e7816 */ /* 0x004fe2000000000e */
[----:B------:R-:W-:-:S06]  /*12190*/  FMUL R2, R246, UR16 ;  /* 0x00000010f6027c20 */ /* 0x000fcc0008400000 */
[----:B------:R2:W-:Y:S01]  /*121a0*/  @P0 STG.E.U16 desc[UR12][R4.64+0x60], R14 ;  /* 0x0000600e04000986 */ /* 0x0005e2000c10150c */
[----:B------:R-:W-:Y:S02]  /*121b0*/  ISETP.GT.AND P0, PT, R0, RZ, P1 ;  /* 0x000000ff0000720c */ /* 0x000fe40000f04270 */
[----:B------:R-:W-:-:S04]  /*121c0*/  F2FP.F16.F32.PACK_AB R2, RZ, R2 ;  /* 0x00000002ff02723e */ /* 0x000fc800000000ff */
[----:B-1----:R-:W-:Y:S01]  /*121d0*/  PRMT R13, R2, 0x7610, R13 ;  /* 0x00007610020d7816 */ /* 0x002fe2000000000d */
[----:B------:R-:W-:-:S06]  /*121e0*/  FMUL R2, R245, UR16 ;  /* 0x00000010f5027c20 */ /* 0x000fcc0008400000 */
[----:B------:R1:W-:Y:S01]  /*121f0*/  @P0 STG.E.U16 desc[UR12][R4.64+0x62], R13 ;  /* 0x0000620d04000986 */ /* 0x0003e2000c10150c */
[----:B------:R-:W-:Y:S02]  /*12200*/  ISETP.GT.AND P0, PT, R0, 0x8, P2 ;  /* 0x000000080000780c */ /* 0x000fe40001704270 */
[----:B------:R-:W-:-:S04]  /*12210*/  F2FP.F16.F32.PACK_AB R2, RZ, R2 ;  /* 0x00000002ff02723e */ /* 0x000fc800000000ff */
[----:B---3--:R-:W-:Y:S01]  /*12220*/  PRMT R12, R2, 0x7610, R12 ;  /* 0x00007610020c7816 */ /* 0x008fe2000000000c */
[----:B------:R-:W-:-:S06]  /*12230*/  FMUL R2, R244, UR16 ;  /* 0x00000010f4027c20 */ /* 0x000fcc0008400000 */
[----:B------:R3:W-:Y:S01]  /*12240*/  @P0 STG.E.U16 desc[UR12][R6.64+0x60], R12 ;  /* 0x0000600c06000986 */ /* 0x0007e2000c10150c */
[----:B------:R-:W-:Y:S02]  /*12250*/  ISETP.GT.AND P0, PT, R0, 0x8, P1 ;  /* 0x000000080000780c */ /* 0x000fe40000f04270 */
[----:B------:R-:W-:Y:S02]  /*12260*/  F2FP.F16.F32.PACK_AB R2, RZ, R2 ;  /* 0x00000002ff02723e */ /* 0x000fe400000000ff */
[----:B------:R-:W-:Y:S02]  /*12270*/  ISETP.GT.AND P2, PT, R3, 0x38, PT ;  /* 0x000000380300780c */ /* 0x000fe40003f44270 */
[----:B--2---:R-:W-:Y:S01]  /*12280*/  PRMT R14, R2, 0x7610, R14 ;  /* 0x00007610020e7816 */ /* 0x004fe2000000000e */
[----:B------:R-:W-:-:S06]  /*12290*/  FMUL R2, R243, UR16 ;  /* 0x00000010f3027c20 */ /* 0x000fcc0008400000 */
[----:B------:R2:W-:Y:S01]  /*122a0*/  @P0 STG.E.U16 desc[UR12][R6.64+0x62], R14 ;  /* 0x0000620e06000986 */ /* 0x0005e2000c10150c */
[----:B------:R-:W-:Y:S02]  /*122b0*/  ISETP.GT.AND P0, PT, R0, RZ, P2 ;  /* 0x000000ff0000720c */ /* 0x000fe40001704270 */
[----:B------:R-:W-:Y:S02]  /*122c0*/  F2FP.F16.F32.PACK_AB R2, RZ, R2 ;  /* 0x00000002ff02723e */ /* 0x000fe400000000ff */
[----:B------:R-:W-:Y:S02]  /*122d0*/  ISETP.GT.AND P1, PT, R3, 0x39, PT ;  /* 0x000000390300780c */ /* 0x000fe40003f24270 */
[----:B-1----:R-:W-:Y:S01]  /*122e0*/  PRMT R13, R2, 0x7610, R13 ;  /* 0x00007610020d7816 */ /* 0x002fe2000000000d */
[----:B------:R-:W-:-:S06]  /*122f0*/  FMUL R2, R242, UR16 ;  /* 0x00000010f2027c20 */ /* 0x000fcc0008400000 */
[----:B------:R1:W-:Y:S01]  /*12300*/  @P0 STG.E.U16 desc[UR12][R4.64+0x70], R13 ;  /* 0x0000700d04000986 */ /* 0x0003e2000c10150c */
[----:B------:R-:W-:Y:S02]  /*12310*/  ISETP.GT.AND P0, PT, R0, RZ, P1 ;  /* 0x000000ff0000720c */ /* 0x000fe40000f04270 */
[----:B------:R-:W-:-:S04]  /*12320*/  F2FP.F16.F32.PACK_AB R2, RZ, R2 ;  /* 0x00000002ff02723e */ /* 0x000fc800000000ff */
[----:B---3--:R-:W-:Y:S01]  /*12330*/  PRMT R12, R2, 0x7610, R12 ;  /* 0x00007610020c7816 */ /* 0x008fe2000000000c */
[----:B------:R-:W-:-:S06]  /*12340*/  FMUL R2, R241, UR16 ;  /* 0x00000010f1027c20 */ /* 0x000fcc0008400000 */
[----:B------:R3:W-:Y:S01]  /*12350*/  @P0 STG.E.U16 desc[UR12][R4.64+0x72], R12 ;  /* 0x0000720c04000986 */ /* 0x0007e2000c10150c */
[----:B------:R-:W-:Y:S02]  /*12360*/  ISETP.GT.AND P0, PT, R0, 0x8, P2 ;  /* 0x000000080000780c */ /* 0x000fe40001704270 */
[----:B------:R-:W-:-:S04]  /*12370*/  F2FP.F16.F32.PACK_AB R2, RZ, R2 ;  /* 0x00000002ff02723e */ /* 0x000fc800000000ff */
[----:B--2---:R-:W-:Y:S01]  /*12380*/  PRMT R14, R2, 0x7610, R14 ;  /* 0x00007610020e7816 */ /* 0x004fe2000000000e */
[----:B------:R-:W-:-:S06]  /*12390*/  FMUL R2, R240, UR16 ;  /* 0x00000010f0027c20 */ /* 0x000fcc0008400000 */
[----:B------:R2:W-:Y:S01]  /*123a0*/  @P0 STG.E.U16 desc[UR12][R6.64+0x70], R14 ;  /* 0x0000700e06000986 */ /* 0x0005e2000c10150c */
[----:B------:R-:W-:Y:S02]  /*123b0*/  ISETP.GT.AND P0, PT, R0, 0x8, P1 ;  /* 0x000000080000780c */ /* 0x000fe40000f04270 */
[----:B------:R-:W-:Y:S02]  /*123c0*/  F2FP.F16.F32.PACK_AB R2, RZ, R2 ;  /* 0x00000002ff02723e */ /* 0x000fe400000000ff */
[----:B------:R-:W-:Y:S02]  /*123d0*/  ISETP.GT.AND P2, PT, R3, 0x40, PT ;  /* 0x000000400300780c */ /* 0x000fe40003f44270 */
[----:B-1----:R-:W-:Y:S01]  /*123e0*/  PRMT R13, R2, 0x7610, R13 ;  /* 0x00007610020d7816 */ /* 0x002fe2000000000d */
[----:B------:R-:W-:-:S06]  /*123f0*/  FMUL R2, R239, UR16 ;  /* 0x00000010ef027c20 */ /* 0x000fcc0008400000 */
[----:B------:R1:W-:Y:S01]  /*12400*/  @P0 STG.E.U16 desc[UR12][R6.64+0x72], R13 ;  /* 0x0000720d06000986 */ /* 0x0003e2000c10150c */
[----:B------:R-:W-:Y:S02]  /*12410*/  ISETP.GT.AND P0, PT, R0, RZ, P2 ;  /* 0x000000ff0000720c */ /* 0x000fe40001704270 */
[----:B------:R-:W-:Y:S02]  /*12420*/  F2FP.F16.F32.PACK_AB R2, RZ, R2 ;  /* 0x00000002ff02723e */ /* 0x000fe400000000ff */
[----:B------:R-:W-:Y:S02]  /*12430*/  ISETP.GT.AND P1, PT, R3, 0x41, PT ;  /* 0x000000410300780c */ /* 0x000fe40003f24270 */
[----:B---3--:R-:W-:Y:S01]  /*12440*/  PRMT R12, R2, 0x7610, R12 ;  /* 0x00007610020c7816 */ /* 0x008fe2000000000c */
[----:B------:R-:W-:-:S06]  /*12450*/  FMUL R2, R238, UR16 ;  /* 0x00000010ee027c20 */ /* 0x000fcc0008400000 */
[----:B------:R3:W-:Y:S01]  /*12460*/  @P0 STG.E.U16 desc[UR12][R4.64+0x80], R12 ;  /* 0x0000800c04000986 */ /* 0x0007e2000c10150c */
[----:B------:R-:W-:Y:S02]  /*12470*/  ISETP.GT.AND P0, PT, R0, RZ, P1 ;  /* 0x000000ff0000720c */ /* 0x000fe40000f04270 */
[----:B------:R-:W-:-:S04]  /*12480*/  F2FP.F16.F32.PACK_AB R2, RZ, R2 ;  /* 0x00000002ff02723e */ /* 0x000fc800000000ff */
[----:B--2---:R-:W-:Y:S01]  /*12490*/  PRMT R14, R2, 0x7610, R14 ;  /* 0x00007610020e7816 */ /* 0x004fe2000000000e */
[----:B------:R-:W-:-:S06]  /*124a0*/  FMUL R2, R237, UR16 ;  /* 0x00000010ed027c20 */ /* 0x000fcc0008400000 */
[----:B------:R2:W-:Y:S01]  /*124b0*/  @P0 STG.E.U16 desc[UR12][R4.64+0x82], R14 ;  /* 0x0000820e04000986 */ /* 0x0005e2000c10150c */
[----:B------:R-:W-:Y:S02]  /*124c0*/  ISETP.GT.AND P0, PT, R0, 0x8, P2 ;  /* 0x000000080000780c */ /* 0x000fe40001704270 */
[----:B------:R-:W-:-:S04]  /*124d0*/  F2FP.F16.F32.PACK_AB R2, RZ, R2 ;  /* 0x00000002ff02723e */ /* 0x000fc800000000ff */
[----:B-1----:R-:W-:Y:S01]  /*124e0*/  PRMT R13, R2, 0x7610, R13 ;  /* 0x00007610020d7816 */ /* 0x002fe2000000000d */
[----:B------:R-:W-:-:S06]  /*124f0*/  FMUL R2, R236, UR16 ;  /* 0x00000010ec027c20 */ /* 0x000fcc0008400000 */
[----:B------:R1:W-:Y:S01]  /*12500*/  @P0 STG.E.U16 desc[UR12][R6.64+0x80], R13 ;  /* 0x0000800d06000986 */ /* 0x0003e2000c10150c */
[----:B------:R-:W-:Y:S02]  /*12510*/  ISETP.GT.AND P0, PT, R0, 0x8, P1 ;  /* 0x000000080000780c */ /* 0x000fe40000f04270 */
[----:B------:R-:W-:Y:S02]  /*12520*/  F2FP.F16.F32.PACK_AB R2, RZ, R2 ;  /* 0x00000002ff02723e */ /* 0x000fe400000000ff */
[----:B------:R-:W-:Y:S02]  /*12530*/  ISETP.GT.AND P2, PT, R3, 0x48, PT ;  /* 0x000000480300780c */ /* 0x000fe40003f44270 */
[----:B---3--:R-:W-:Y:S01]  /*12540*/  PRMT R12, R2, 0x7610, R12 ;  /* 0x00007610020c7816 */ /* 0x008fe2000000000c */
[----:B------:R-:W-:-:S06]  /*12550*/  FMUL R2, R235, UR16 ;  /* 0x00000010eb027c20 */ /* 0x000fcc0008400000 */
        /* <DEDUP_REMOVED lines=132> */
[----:B------:R-:W-:-:S04]  /*12da0*/  ISETP.GT.AND P0, PT, R3, 0x78, PT ;  /* 0x000000780300780c */ /* 0x000fc80003f04270 */
[----:B------:R-:W-:Y:S02]  /*12db0*/  ISETP.GT.AND P1, PT, R0, RZ, P0 ;  /* 0x000000ff0000720c */ /* 0x000fe40000724270 */
[----:B------:R-:W-:-:S04]  /*12dc0*/  F2FP.F16.F32.PACK_AB R2, RZ, R2 ;  /* 0x00000002ff02723e */ /* 0x000fc800000000ff */
[----:B--2---:R-:W-:Y:S01]  /*12dd0*/  PRMT R14, R2, 0x7610, R14 ;  /* 0x00007610020e7816 */ /* 0x004fe2000000000e */
[----:B------:R-:W-:-:S06]  /*12de0*/  FMUL R2, R18, UR16 ;  /* 0x0000001012027c20 */ /* 0x000fcc0008400000 */
[----:B------:R-:W-:Y:S01]  /*12df0*/  @P1 STG.E.U16 desc[UR12][R4.64+0xf0], R14 ;  /* 0x0000f00e04001986 */ /* 0x000fe2000c10150c */
[----:B------:R-:W-:-:S04]  /*12e00*/  ISETP.GT.AND P1, PT, R3, 0x79, PT ;  /* 0x000000790300780c */ /* 0x000fc80003f24270 */
[----:B------:R-:W-:Y:S02]  /*12e10*/  ISETP.GT.AND P6, PT, R0, RZ, P1 ;  /* 0x000000ff0000720c */ /* 0x000fe40000fc4270 */
[----:B------:R-:W-:-:S04]  /*12e20*/  F2FP.F16.F32.PACK_AB R2, RZ, R2 ;  /* 0x00000002ff02723e */ /* 0x000fc800000000ff */
[----:B-1----:R-:W-:Y:S01]  /*12e30*/  PRMT R13, R2, 0x7610, R13 ;  /* 0x00007610020d7816 */ /* 0x002fe2000000000d */
[----:B------:R-:W-:-:S06]  /*12e40*/  FMUL R2, R17, UR16 ;  /* 0x0000001011027c20 */ /* 0x000fcc0008400000 */
[----:B------:R1:W-:Y:S01]  /*12e50*/  @P6 STG.E.U16 desc[UR12][R4.64+0xf2], R13 ;  /* 0x0000f20d04006986 */ /* 0x0003e2000c10150c */
[----:B------:R-:W-:Y:S02]  /*12e60*/  ISETP.GT.AND P6, PT, R0, 0x8, P0 ;  /* 0x000000080000780c */ /* 0x000fe400007c4270 */
[----:B------:R-:W-:-:S04]  /*12e70*/  F2FP.F16.F32.PACK_AB R2, RZ, R2 ;  /* 0x00000002ff02723e */ /* 0x000fc800000000ff */
[----:B------:R-:W-:-:S07]  /*12e80*/  PRMT R15, R2, 0x7610, R15 ;  /* 0x00007610020f7816 */ /* 0x000fce000000000f */
[----:B---3--:R-:W-:Y:S02]  /*12e90*/  @P6 IMAD.MOV.U32 R12, RZ, RZ, R6 ;  /* 0x000000ffff0c6224 */ /* 0x008fe400078e0006 */
[----:B-1----:R-:W-:-:S05]  /*12ea0*/  @P6 IMAD.MOV.U32 R13, RZ, RZ, R7 ;  /* 0x000000ffff0d6224 */ /* 0x002fca00078e0007 */
[----:B------:R1:W-:Y:S01]  /*12eb0*/  @P6 STG.E.U16 desc[UR12][R12.64+0xf0], R15 ;  /* 0x0000f00f0c006986 */ /* 0x0003e2000c10150c */
[----:B------:R-:W-:Y:S01]  /*12ec0*/  ISETP.GT.AND P6, PT, R0, 0x8, P1 ;  /* 0x000000080000780c */ /* 0x000fe20000fc4270 */
[----:B------:R-:W-:-:S05]  /*12ed0*/  FMUL R2, R16, UR16 ;  /* 0x0000001010027c20 */ /* 0x000fca0008400000 */
[----:B------:R-:W-:-:S07]  /*12ee0*/  F2FP.F16.F32.PACK_AB R2, RZ, R2 ;  /* 0x00000002ff02723e */ /* 0x000fce00000000ff */
[----:B-1----:R-:W-:Y:S02]  /*12ef0*/  @P6 IMAD.MOV.U32 R12, RZ, RZ, R6 ;  /* 0x000000ffff0c6224 */ /* 0x002fe400078e0006 */
[----:B------:R-:W-:-:S05]  /*12f00*/  @P6 IMAD.MOV.U32 R13, RZ, RZ, R7 ;  /* 0x000000ffff0d6224 */ /* 0x000fca00078e0007 */
[----:B------:R1:W-:Y:S01]  /*12f10*/  @P6 STG.E.U16 desc[UR12][R12.64+0xf2], R2 ;  /* 0x0000f2020c006986 */ /* 0x0003e2000c10150c */
[----:B------:R-:W-:-:S04]  /*12f20*/  IADD3 R6, P6, R4, UR7, RZ ;  /* 0x0000000704067c10 */ /* 0x000fc8000ffde0ff */
[----:B------:R-:W-:Y:S02]  /*12f30*/  IADD3.X R7, R5, UR6, RZ, P6, !PT ;  /* 0x0000000605077c10 */ /* 0x000fe4000b7fe4ff */
[----:B------:R-:W-:Y:S01]  /*12f40*/  ISETP.GT.AND P6, PT, R0, 0x40, P5 ;  /* 0x000000400000780c */ /* 0x000fe20002fc4270 */
[----:B------:R-:W-:-:S05]  /*12f50*/  FMUL R152, R152, UR16 ;  /* 0x0000001098987c20 */ /* 0x000fca0008400000 */
[----:B------:R-:W-:-:S07]  /*12f60*/  F2FP.F16.F32.PACK_AB R152, RZ, R152 ;  /* 0x00000098ff98723e */ /* 0x000fce00000000ff */
[----:B------:R-:W-:Y:S01]  /*12f70*/  @P6 STG.E.U16 desc[UR12][R6.64], R152 ;  /* 0x0000009806006986 */ /* 0x000fe2000c10150c */
[----:B------:R-:W-:Y:S01]  /*12f80*/  ISETP.GT.AND P6, PT, R3, 0x1, PT ;  /* 0x000000010300780c */ /* 0x000fe20003fc4270 */
[----:B------:R-:W-:-:S03]  /*12f90*/  FMUL R153, R153, UR16 ;  /* 0x0000001099997c20 */ /* 0x000fc60008400000 */
[----:B------:R-:W-:Y:S02]  /*12fa0*/  ISETP.GT.AND P6, PT, R0, 0x40, P6 ;  /* 0x000000400000780c */ /* 0x000fe400037c4270 */
[----:B------:R-:W-:Y:S01]  /*12fb0*/  F2FP.F16.F32.PACK_AB R153, RZ, R153 ;  /* 0x00000099ff99723e */ /* 0x000fe200000000ff */
[----:B------:R-:W-:-:S10]  /*12fc0*/  FMUL R154, R154, UR16 ;  /* 0x000000109a9a7c20 */ /* 0x000fd40008400000 */
[----:B------:R-:W-:Y:S01]  /*12fd0*/  @P6 STG.E.U16 desc[UR12][R6.64+0x2], R153 ;  /* 0x0000029906006986 */ /* 0x000fe2000c10150c */
[----:B-1----:R-:W-:-:S04]  /*12fe0*/  IADD3 R12, P6, R6, UR5, RZ ;  /* 0x00000005060c7c10 */ /* 0x002fc8000ffde0ff */
[----:B------:R-:W-:Y:S02]  /*12ff0*/  IADD3.X R13, R7, UR4, RZ, P6, !PT ;  /* 0x00000004070d7c10 */ /* 0x000fe4000b7fe4ff */
[----:B------:R-:W-:Y:S02]  /*13000*/  ISETP.GT.AND P6, PT, R0, 0x48, P5 ;  /* 0x000000480000780c */ /* 0x000fe40002fc4270 */
[----:B------:R-:W-:-:S11]  /*13010*/  F2FP.F16.F32.PACK_AB R154, RZ, R154 ;  /* 0x0000009aff9a723e */ /* 0x000fd600000000ff */
[----:B------:R1:W-:Y:S01]  /*13020*/  @P6 STG.E.U16 desc[UR12][R12.64], R154 ;  /* 0x0000009a0c006986 */ /* 0x0003e2000c10150c */
[----:B------:R-:W-:-:S04]  /*13030*/  IADD3 R14, P6, R6, UR5, RZ ;  /* 0x00000005060e7c10 */ /* 0x000fc8000ffde0ff */
[----:B------:R-:W-:Y:S02]  /*13040*/  IADD3.X R15, R7, UR4, RZ, P6, !PT ;  /* 0x00000004070f7c10 */ /* 0x000fe4000b7fe4ff */
[----:B------:R-:W-:Y:S01]  /*13050*/  ISETP.GT.AND P6, PT, R3, 0x1, PT ;  /* 0x000000010300780c */ /* 0x000fe20003fc4270 */
[----:B------:R-:W-:-:S03]  /*13060*/  FMUL R155, R155, UR16 ;  /* 0x000000109b9b7c20 */ /* 0x000fc60008400000 */
[----:B------:R-:W-:Y:S02]  /*13070*/  ISETP.GT.AND P6, PT, R0, 0x48, P6 ;  /* 0x000000480000780c */ /* 0x000fe400037c4270 */
[----:B------:R-:W-:Y:S01]  /*13080*/  F2FP.F16.F32.PACK_AB R155, RZ, R155 ;  /* 0x0000009bff9b723e */ /* 0x000fe200000000ff */
[----:B------:R-:W-:-:S10]  /*13090*/  FMUL R156, R156, UR16 ;  /* 0x000000109c9c7c20 */ /* 0x000fd40008400000 */
[----:B------:R-:W-:Y:S01]  /*130a0*/  @P6 STG.E.U16 desc[UR12][R14.64+0x2], R155 ;  /* 0x0000029b0e006986 */ /* 0x000fe2000c10150c */
[----:B------:R-:W-:-:S04]  /*130b0*/  ISETP.GT.AND P6, PT, R3, 0x8, PT ;  /* 0x000000080300780c */ /* 0x000fc80003fc4270 */
        /* <DEDUP_REMOVED lines=278> */
[----:B------:R-:W-:-:S11]  /*14220*/  F2FP.F16.F32.PACK_AB R213, RZ, R213 ;  /* 0x000000d5ffd5723e */ /* 0x000fd600000000ff */
[----:B------:R2:W-:Y:S01]  /*14230*/  @P6 STG.E.U16 desc[UR12][R6.64+0xf2], R213 ;  /* 0x0000f2d506006986 */ /* 0x0005e2000c10150c */
[----:B-1----:R-:W-:-:S04]  /*14240*/  IADD3 R12, P6, R4, UR22, RZ ;  /* 0x00000016040c7c10 */ /* 0x002fc8000ffde0ff */
[----:B------:R-:W-:Y:S02]  /*14250*/  IADD3.X R13, R5, UR10, RZ, P6, !PT ;  /* 0x0000000a050d7c10 */ /* 0x000fe4000b7fe4ff */
[----:B------:R-:W-:Y:S01]  /*14260*/  ISETP.GT.AND P6, PT, R0, 0x48, P0 ;  /* 0x000000480000780c */ /* 0x000fe200007c4270 */
[----:B------:R-:W-:-:S05]  /*14270*/  FMUL R214, R214, UR16 ;  /* 0x00000010d6d67c20 */ /* 0x000fca0008400000 */
[----:B------:R-:W-:-:S07]  /*14280*/  F2FP.F16.F32.PACK_AB R214, RZ, R214 ;  /* 0x000000d6ffd6723e */ /* 0x000fce00000000ff */
[----:B--2---:R-:W-:Y:S02]  /*14290*/  @P6 IMAD.MOV.U32 R6, RZ, RZ, R10 ;  /* 0x000000ffff066224 */ /* 0x004fe400078e000a */
[----:B------:R-:W-:Y:S02]  /*142a0*/  @P6 IMAD.MOV.U32 R7, RZ, RZ, R11 ;  /* 0x000000ffff076224 */ /* 0x000fe400078e000b */
[----:B------:R-:W-:-:S03]  /*142b0*/  FMUL R215, R215, UR16 ;  /* 0x00000010d7d77c20 */ /* 0x000fc60008400000 */
[----:B------:R1:W-:Y:S01]  /*142c0*/  @P6 STG.E.U16 desc[UR12][R6.64+0xf0], R214 ;  /* 0x0000f0d606006986 */ /* 0x0003e2000c10150c */
[----:B------:R-:W-:Y:S02]  /*142d0*/  ISETP.GT.AND P6, PT, R0, 0x48, P1 ;  /* 0x000000480000780c */ /* 0x000fe40000fc4270 */
[----:B------:R-:W-:Y:S01]  /*142e0*/  F2FP.F16.F32.PACK_AB R215, RZ, R215 ;  /* 0x000000d7ffd7723e */ /* 0x000fe200000000ff */
[----:B------:R-:W-:-:S10]  /*142f0*/  FMUL R88, R88, UR16 ;  /* 0x0000001058587c20 */ /* 0x000fd40008400000 */
[----:B------:R2:W-:Y:S01]  /*14300*/  @P6 STG.E.U16 desc[UR12][R10.64+0xf2], R215 ;  /* 0x0000f2d70a006986 */ /* 0x0005e2000c10150c */
[----:B------:R-:W-:Y:S02]  /*14310*/  ISETP.GT.AND P6, PT, R0, 0x80, P5 ;  /* 0x000000800000780c */ /* 0x000fe40002fc4270 */
[----:B------:R-:W-:Y:S01]  /*14320*/  F2FP.F16.F32.PACK_AB R88, RZ, R88 ;  /* 0x00000058ff58723e */ /* 0x000fe200000000ff */
[----:B------:R-:W-:-:S10]  /*14330*/  FMUL R89, R89, UR16 ;  /* 0x0000001059597c20 */ /* 0x000fd40008400000 */
[----:B------:R-:W-:Y:S01]  /*14340*/  @P6 STG.E.U16 desc[UR12][R12.64], R88 ;  /* 0x000000580c006986 */ /* 0x000fe2000c10150c */
[----:B------:R-:W-:-:S04]  /*14350*/  ISETP.GT.AND P6, PT, R3, 0x1, PT ;  /* 0x000000010300780c */ /* 0x000fc80003fc4270 */
[----:B------:R-:W-:Y:S02]  /*14360*/  ISETP.GT.AND P6, PT, R0, 0x80, P6 ;  /* 0x000000800000780c */ /* 0x000fe400037c4270 */
[----:B------:R-:W-:-:S11]  /*14370*/  F2FP.F16.F32.PACK_AB R89, RZ, R89 ;  /* 0x00000059ff59723e */ /* 0x000fd600000000ff */
[----:B------:R-:W-:Y:S01]  /*14380*/  @P6 STG.E.U16 desc[UR12][R12.64+0x2], R89 ;  /* 0x000002590c006986 */ /* 0x000fe2000c10150c */
[----:B-1----:R-:W-:-:S04]  /*14390*/  IADD3 R6, P6, R12, UR5, RZ ;  /* 0x000000050c067c10 */ /* 0x002fc8000ffde0ff */
[----:B------:R-:W-:Y:S02]  /*143a0*/  IADD3.X R7, R13, UR4, RZ, P6, !PT ;  /* 0x000000040d077c10 */ /* 0x000fe4000b7fe4ff */
[----:B--2---:R-:W-:-:S04]  /*143b0*/  IADD3 R10, P6, R12, UR5, RZ ;  /* 0x000000050c0a7c10 */ /* 0x004fc8000ffde0ff */
[----:B------:R-:W-:Y:S02]  /*143c0*/  IADD3.X R11, R13, UR4, RZ, P6, !PT ;  /* 0x000000040d0b7c10 */ /* 0x000fe4000b7fe4ff */
[----:B------:R-:W-:Y:S01]  /*143d0*/  ISETP.GT.AND P6, PT, R0, 0x88, P5 ;  /* 0x000000880000780c */ /* 0x000fe20002fc4270 */
[----:B------:R-:W-:-:S05]  /*143e0*/  FMUL R90, R90, UR16 ;  /* 0x000000105a5a7c20 */ /* 0x000fca0008400000 */
[----:B------:R-:W-:-:S07]  /*143f0*/  F2FP.F16.F32.PACK_AB R90, RZ, R90 ;  /* 0x0000005aff5a723e */ /* 0x000fce00000000ff */
[----:B------:R1:W-:Y:S01]  /*14400*/  @P6 STG.E.U16 desc[UR12][R6.64], R90 ;  /* 0x0000005a06006986 */ /* 0x0003e2000c10150c */
[----:B------:R-:W-:Y:S01]  /*14410*/  ISETP.GT.AND P6, PT, R3, 0x1, PT ;  /* 0x000000010300780c */ /* 0x000fe20003fc4270 */
[----:B------:R-:W-:-:S03]  /*14420*/  FMUL R91, R91, UR16 ;  /* 0x000000105b5b7c20 */ /* 0x000fc60008400000 */
[----:B------:R-:W-:Y:S02]  /*14430*/  ISETP.GT.AND P6, PT, R0, 0x88, P6 ;  /* 0x000000880000780c */ /* 0x000fe400037c4270 */
[----:B------:R-:W-:Y:S01]  /*14440*/  F2FP.F16.F32.PACK_AB R91, RZ, R91 ;  /* 0x0000005bff5b723e */ /* 0x000fe200000000ff */
[----:B------:R-:W-:-:S10]  /*14450*/  FMUL R92, R92, UR16 ;  /* 0x000000105c5c7c20 */ /* 0x000fd40008400000 */
[----:B------:R2:W-:Y:S01]  /*14460*/  @P6 STG.E.U16 desc[UR12][R10.64+0x2], R91 ;  /* 0x0000025b0a006986 */ /* 0x0005e2000c10150c */
[----:B------:R-:W-:-:S04]  /*14470*/  ISETP.GT.AND P6, PT, R3, 0x8, PT ;  /* 0x000000080300780c */ /* 0x000fc80003fc4270 */
[----:B------:R-:W-:Y:S02]  /*14480*/  ISETP.GT.AND P6, PT, R0, 0x80, P6 ;  /* 0x000000800000780c */ /* 0x000fe400037c4270 */
[----:B------:R-:W-:Y:S01]  /*14490*/  F2FP.F16.F32.PACK_AB R92, RZ, R92 ;  /* 0x0000005cff5c723e */ /* 0x000fe200000000ff */
[----:B------:R-:W-:-:S10]  /*144a0*/  FMUL R93, R93, UR16 ;  /* 0x000000105d5d7c20 */ /* 0x000fd40008400000 */
[----:B------:R-:W-:Y:S01]  /*144b0*/  @P6 STG.E.U16 desc[UR12][R12.64+0x10], R92 ;  /* 0x0000105c0c006986 */ /* 0x000fe2000c10150c */
[----:B------:R-:W-:-:S04]  /*144c0*/  ISETP.GT.AND P6, PT, R3, 0x9, PT ;  /* 0x000000090300780c */ /* 0x000fc80003fc4270 */
[----:B------:R-:W-:Y:S01]  /*144d0*/  ISETP.GT.AND P6, PT, R0, 0x80, P6 ;  /* 0x000000800000780c */ /* 0x000fe200037c4270 */
[----:B-1----:R-:W-:Y:S01]  /*144e0*/  IMAD.U32 R7, RZ, RZ, UR18 ;  /* 0x00000012ff077e24 */ /* 0x002fe2000f8e00ff */
[----:B------:R-:W-:Y:S01]  /*144f0*/  UIMAD UR6, UR19, 0x180, URZ ;  /* 0x00000180130678a4 */ /* 0x000fe2000f8e023f */
[----:B------:R-:W-:Y:S02]  /*14500*/  F2FP.F16.F32.PACK_AB R93, RZ, R93 ;  /* 0x0000005dff5d723e */ /* 0x000fe400000000ff */
[----:B------:R-:W-:-:S04]  /*14510*/  IMAD.WIDE.U32 R4, R7, 0x180, R4 ;  /* 0x0000018007047825 */ /* 0x000fc800078e0004 */
[----:B--2---:R-:W-:-:S04]  /*14520*/  VIADD R11, R5, UR6 ;  /* 0x00000006050b7c36 */ /* 0x004fc80008000000 */
[----:B------:R-:W-:Y:S01]  /*14530*/  @P6 STG.E.U16 desc[UR12][R12.64+0x12], R93 ;  /* 0x0000125d0c006986 */ /* 0x000fe2000c10150c */
        /* <DEDUP_REMOVED lines=273> */
[----:B------:R-:W-:Y:S02]  /*15650*/  VIADD R5, R5, UR6 ;  /* 0x0000000605057c36 */ /* 0x000fe40008000000 */
[----:B------:R-:W-:-:S08]  /*15660*/  FMUL R150, R150, UR16 ;  /* 0x0000001096967c20 */ /* 0x000fd00008400000 */
[----:B------:R-:W-:Y:S01]  /*15670*/  @P6 STG.E.U16 desc[UR12][R12.64+0xf2], R149 ;  /* 0x0000f2950c006986 */ /* 0x000fe2000c10150c */
[----:B------:R-:W-:-:S04]  /*15680*/  IADD3 R14, P6, R4, UR5, RZ ;  /* 0x00000005040e7c10 */ /* 0x000fc8000ffde0ff */
[----:B------:R-:W-:Y:S02]  /*15690*/  IADD3.X R15, R5, UR4, RZ, P6, !PT ;  /* 0x00000004050f7c10 */ /* 0x000fe4000b7fe4ff */
        /* <DEDUP_REMOVED lines=10> */
[----:B------:R-:W-:-:S05]  /*15740*/  @P6 IMAD.MOV.U32 R10, RZ, RZ, R4 ;  /* 0x000000ffff0a6224 */ /* 0x000fca00078e0004 */
[----:B------:R1:W-:Y:S01]  /*15750*/  @P6 STG.E.U16 desc[UR12][R10.64], R24 ;  /* 0x000000180a006986 */ /* 0x0003e2000c10150c */
[----:B------:R-:W-:-:S04]  /*15760*/  ISETP.GT.AND P6, PT, R3, 0x1, PT ;  /* 0x000000010300780c */ /* 0x000fc80003fc4270 */
[C---:B------:R-:W-:Y:S01]  /*15770*/  ISETP.GT.AND P6, PT, R0.reuse, 0xc0, P6 ;  /* 0x000000c00000780c */ /* 0x040fe200037c4270 */
[----:B------:R-:W-:Y:S01]  /*15780*/  FMUL R25, R25, UR16 ;  /* 0x0000001019197c20 */ /* 0x000fe20008400000 */
[----:B------:R-:W-:Y:S01]  /*15790*/  ISETP.GT.AND P5, PT, R0, 0xc8, P5 ;  /* 0x000000c80000780c */ /* 0x000fe20002fa4270 */
[----:B------:R-:W-:-:S03]  /*157a0*/  FMUL R26, R26, UR16 ;  /* 0x000000101a1a7c20 */ /* 0x000fc60008400000 */
[----:B------:R-:W-:Y:S02]  /*157b0*/  F2FP.F16.F32.PACK_AB R25, RZ, R25 ;  /* 0x00000019ff19723e */ /* 0x000fe400000000ff */
[----:B------:R-:W-:-:S05]  /*157c0*/  F2FP.F16.F32.PACK_AB R26, RZ, R26 ;  /* 0x0000001aff1a723e */ /* 0x000fca00000000ff */
[----:B-1----:R-:W-:-:S05]  /*157d0*/  @P6 IMAD.MOV.U32 R10, RZ, RZ, R4 ;  /* 0x000000ffff0a6224 */ /* 0x002fca00078e0004 */
[----:B------:R-:W-:Y:S01]  /*157e0*/  @P6 STG.E.U16 desc[UR12][R10.64+0x2], R25 ;  /* 0x000002190a006986 */ /* 0x000fe2000c10150c */
[----:B------:R-:W-:-:S03]  /*157f0*/  ISETP.GT.AND P6, PT, R3, 0x1, PT ;  /* 0x000000010300780c */ /* 0x000fc60003fc4270 */
[----:B------:R-:W-:Y:S01]  /*15800*/  @P5 STG.E.U16 desc[UR12][R6.64], R26 ;  /* 0x0000001a06005986 */ /* 0x000fe2000c10150c */
[----:B------:R-:W-:Y:S01]  /*15810*/  ISETP.GT.AND P5, PT, R0, 0xc8, P6 ;  /* 0x000000c80000780c */ /* 0x000fe200037a4270 */
[----:B------:R-:W-:Y:S01]  /*15820*/  FMUL R27, R27, UR16 ;  /* 0x000000101b1b7c20 */ /* 0x000fe20008400000 */
[----:B------:R-:W-:-:S04]  /*15830*/  ISETP.GT.AND P6, PT, R3, 0x8, PT ;  /* 0x000000080300780c */ /* 0x000fc80003fc4270 */
[----:B------:R-:W-:Y:S01]  /*15840*/  F2FP.F16.F32.PACK_AB R27, RZ, R27 ;  /* 0x0000001bff1b723e */ /* 0x000fe200000000ff */
[----:B------:R-:W-:-:S06]  /*15850*/  FMUL R28, R28, UR16 ;  /* 0x000000101c1c7c20 */ /* 0x000fcc0008400000 */
[----:B------:R1:W-:Y:S01]  /*15860*/  @P5 STG.E.U16 desc[UR12][R6.64+0x2], R27 ;  /* 0x0000021b06005986 */ /* 0x0003e2000c10150c */
[----:B------:R-:W-:Y:S02]  /*15870*/  ISETP.GT.AND P5, PT, R0, 0xc0, P6 ;  /* 0x000000c00000780c */ /* 0x000fe400037a4270 */
[----:B------:R-:W-:Y:S02]  /*15880*/  F2FP.F16.F32.PACK_AB R28, RZ, R28 ;  /* 0x0000001cff1c723e */ /* 0x000fe400000000ff */
[----:B------:R-:W-:Y:S01]  /*15890*/  ISETP.GT.AND P6, PT, R3, 0x9, PT ;  /* 0x000000090300780c */ /* 0x000fe20003fc4270 */
[----:B------:R-:W-:-:S08]  /*158a0*/  FMUL R29, R29, UR16 ;  /* 0x000000101d1d7c20 */ /* 0x000fd00008400000 */
        /* <DEDUP_REMOVED lines=11> */
[----:B------:R-:W-:Y:S02]  /*15960*/  F2FP.F16.F32.PACK_AB R31, RZ, R31 ;  /* 0x0000001fff1f723e */ /* 0x000fe400000000ff */
[----:B------:R-:W-:-:S09]  /*15970*/  ISETP.GT.AND P6, PT, R3, 0x10, PT ;  /* 0x000000100300780c */ /* 0x000fd20003fc4270 */
[----:B-1----:R-:W-:Y:S02]  /*15980*/  @P5 IMAD.MOV.U32 R6, RZ, RZ, R14 ;  /* 0x000000ffff065224 */ /* 0x002fe400078e000e */
[----:B------:R-:W-:Y:S02]  /*15990*/  @P5 IMAD.MOV.U32 R7, RZ, RZ, R15 ;  /* 0x000000ffff075224 */ /* 0x000fe400078e000f */
[----:B------:R-:W-:-:S03]  /*159a0*/  FMUL R32, R32, UR16 ;  /* 0x0000001020207c20 */ /* 0x000fc60008400000 */
[----:B------:R1:W-:Y:S01]  /*159b0*/  @P5 STG.E.U16 desc[UR12][R6.64+0x12], R31 ;  /* 0x0000121f06005986 */ /* 0x0003e2000c10150c */
[----:B------:R-:W-:Y:S02]  /*159c0*/  ISETP.GT.AND P5, PT, R0, 0xc0, P6 ;  /* 0x000000c00000780c */ /* 0x000fe400037a4270 */
[----:B------:R-:W-:Y:S02]  /*159d0*/  F2FP.F16.F32.PACK_AB R32, RZ, R32 ;  /* 0x00000020ff20723e */ /* 0x000fe400000000ff */
[----:B------:R-:W-:Y:S01]  /*159e0*/  ISETP.GT.AND P6, PT, R3, 0x11, PT ;  /* 0x000000110300780c */ /* 0x000fe20003fc4270 */
[----:B------:R-:W-:-:S08]  /*159f0*/  FMUL R33, R33, UR16 ;  /* 0x0000001021217c20 */ /* 0x000fd00008400000 */
[----:B------:R-:W-:Y:S01]  /*15a00*/  @P5 STG.E.U16 desc[UR12][R4.64+0x20], R32 ;  /* 0x0000202004005986 */ /* 0x000fe2000c10150c */
[----:B------:R-:W-:Y:S02]  /*15a10*/  ISETP.GT.AND P5, PT, R0, 0xc0, P6 ;  /* 0x000000c00000780c */ /* 0x000fe400037a4270 */
[----:B------:R-:W-:-:S11]  /*15a20*/  F2FP.F16.F32.PACK_AB R33, RZ, R33 ;  /* 0x00000021ff21723e */ /* 0x000fd600000000ff */
[----:B------:R-:W-:Y:S01]  /*15a30*/  @P5 STG.E.U16 desc[UR12][R4.64+0x22], R33 ;  /* 0x0000222104005986 */ /* 0x000fe2000c10150c */
[----:B------:R-:W-:-:S04]  /*15a40*/  ISETP.GT.AND P5, PT, R3, 0x10, PT ;  /* 0x000000100300780c */ /* 0x000fc80003fa4270 */
[----:B------:R-:W-:Y:S01]  /*15a50*/  ISETP.GT.AND P5, PT, R0, 0xc8, P5 ;  /* 0x000000c80000780c */ /* 0x000fe20002fa4270 */
[----:B------:R-:W-:-:S05]  /*15a60*/  FMUL R34, R34, UR16 ;  /* 0x0000001022227c20 */ /* 0x000fca0008400000 */
[----:B------:R-:W-:-:S07]  /*15a70*/  F2FP.F16.F32.PACK_AB R34, RZ, R34 ;  /* 0x00000022ff22723e */ /* 0x000fce00000000ff */
[----:B-1----:R-:W-:Y:S02]  /*15a80*/  @P5 IMAD.MOV.U32 R6, RZ, RZ, R14 ;  /* 0x000000ffff065224 */ /* 0x002fe400078e000e */
[----:B------:R-:W-:-:S05]  /*15a90*/  @P5 IMAD.MOV.U32 R7, RZ, RZ, R15 ;  /* 0x000000ffff075224 */ /* 0x000fca00078e000f */
[----:B------:R1:W-:Y:S01]  /*15aa0*/  @P5 STG.E.U16 desc[UR12][R6.64+0x20], R34 ;  /* 0x0000202206005986 */ /* 0x0003e2000c10150c */
[----:B------:R-:W-:Y:S01]  /*15ab0*/  ISETP.GT.AND P5, PT, R0, 0xc8, P6 ;  /* 0x000000c80000780c */ /* 0x000fe200037a4270 */
[----:B------:R-:W-:Y:S01]  /*15ac0*/  FMUL R35, R35, UR16 ;  /* 0x0000001023237c20 */ /* 0x000fe20008400000 */
[----:B------:R-:W-:-:S04]  /*15ad0*/  ISETP.GT.AND P6, PT, R3, 0x18, PT ;  /* 0x000000180300780c */ /* 0x000fc80003fc4270 */
[----:B------:R-:W-:-:S07]  /*15ae0*/  F2FP.F16.F32.PACK_AB R35, RZ, R35 ;  /* 0x00000023ff23723e */ /* 0x000fce00000000ff */
        /* <DEDUP_REMOVED lines=225> */
[----:B------:R-:W-:Y:S01]  /*16900*/  @P5 STG.E.U16 desc[UR12][R6.64+0xc0], R74 ;  /* 0x0000c04a06005986 */ /* 0x000fe2000c10150c */
[----:B------:R-:W-:Y:S01]  /*16910*/  ISETP.GT.AND P5, PT, R0, 0xc8, P6 ;  /* 0x000000c80000780c */ /* 0x000fe200037a4270 */
[----:B------:R-:W-:Y:S01]  /*16920*/  FMUL R75, R75, UR16 ;  /* 0x000000104b4b7c20 */ /* 0x000fe20008400000 */
[----:B------:R-:W-:-:S04]  /*16930*/  ISETP.GT.AND P6, PT, R3, 0x68, PT ;  /* 0x000000680300780c */ /* 0x000fc80003fc4270 */
[----:B------:R-:W-:-:S07]  /*16940*/  F2FP.F16.F32.PACK_AB R75, RZ, R75 ;  /* 0x0000004bff4b723e */ /* 0x000fce00000000ff */
[----:B------:R-:W-:Y:S02]  /*16950*/  @P5 IMAD.MOV.U32 R2, RZ, RZ, R14 ;  /* 0x000000ffff025224 */ /* 0x000fe400078e000e */
[----:B------:R-:W-:-:S05]  /*16960*/  @P5 IMAD.MOV.U32 R3, RZ, RZ, R15 ;  /* 0x000000ffff035224 */ /* 0x000fca00078e000f */
[----:B------:R1:W-:Y:S01]  /*16970*/  @P5 STG.E.U16 desc[UR12][R2.64+0xc2], R75 ;  /* 0x0000c24b02005986 */ /* 0x0003e2000c10150c */
[----:B------:R-:W-:Y:S01]  /*16980*/  ISETP.GT.AND P5, PT, R0, 0xc0, P6 ;  /* 0x000000c00000780c */ /* 0x000fe200037a4270 */
[----:B------:R-:W-:-:S05]  /*16990*/  FMUL R76, R76, UR16 ;  /* 0x000000104c4c7c20 */ /* 0x000fca0008400000 */
[----:B------:R-:W-:-:S07]  /*169a0*/  F2FP.F16.F32.PACK_AB R76, RZ, R76 ;  /* 0x0000004cff4c723e */ /* 0x000fce00000000ff */
[----:B-1----:R-:W-:Y:S02]  /*169b0*/  @P5 IMAD.MOV.U32 R2, RZ, RZ, R4 ;  /* 0x000000ffff025224 */ /* 0x002fe400078e0004 */
[----:B------:R-:W-:-:S05]  /*169c0*/  @P5 IMAD.MOV.U32 R3, RZ, RZ, R5 ;  /* 0x000000ffff035224 */ /* 0x000fca00078e0005 */
[----:B------:R1:W-:Y:S01]  /*169d0*/  @P5 STG.E.U16 desc[UR12][R2.64+0xd0], R76 ;  /* 0x0000d04c02005986 */ /* 0x0003e2000c10150c */
[C---:B------:R-:W-:Y:S02]  /*169e0*/  ISETP.GT.AND P5, PT, R0.reuse, 0xc0, P4 ;  /* 0x000000c00000780c */ /* 0x040fe400027a4270 */
[C---:B------:R-:W-:Y:S01]  /*169f0*/  ISETP.GT.AND P6, PT, R0.reuse, 0xc8, P6 ;  /* 0x000000c80000780c */ /* 0x040fe200037c4270 */
[----:B------:R-:W-:Y:S01]  /*16a00*/  FMUL R77, R77, UR16 ;  /* 0x000000104d4d7c20 */ /* 0x000fe20008400000 */
[----:B------:R-:W-:Y:S01]  /*16a10*/  ISETP.GT.AND P4, PT, R0, 0xc8, P4 ;  /* 0x000000c80000780c */ /* 0x000fe20002784270 */
[----:B------:R-:W-:-:S03]  /*16a20*/  FMUL R78, R78, UR16 ;  /* 0x000000104e4e7c20 */ /* 0x000fc60008400000 */
[----:B------:R-:W-:-:S05]  /*16a30*/  F2FP.F16.F32.PACK_AB R77, RZ, R77 ;  /* 0x0000004dff4d723e */ /* 0x000fca00000000ff */
[----:B-1----:R-:W-:Y:S02]  /*16a40*/  @P5 IMAD.MOV.U32 R2, RZ, RZ, R4 ;  /* 0x000000ffff025224 */ /* 0x002fe400078e0004 */
[----:B------:R-:W-:Y:S01]  /*16a50*/  @P5 IMAD.MOV.U32 R3, RZ, RZ, R5 ;  /* 0x000000ffff035224 */ /* 0x000fe200078e0005 */
[----:B------:R-:W-:Y:S01]  /*16a60*/  F2FP.F16.F32.PACK_AB R78, RZ, R78 ;  /* 0x0000004eff4e723e */ /* 0x000fe200000000ff */
[----:B------:R-:W-:-:S03]  /*16a70*/  FMUL R79, R79, UR16 ;  /* 0x000000104f4f7c20 */ /* 0x000fc60008400000 */
[----:B------:R1:W-:Y:S01]  /*16a80*/  @P5 STG.E.U16 desc[UR12][R2.64+0xd2], R77 ;  /* 0x0000d24d02005986 */ /* 0x0003e2000c10150c */
[----:B------:R-:W-:Y:S02]  /*16a90*/  ISETP.GT.AND P5, PT, R0, 0xc0, P2 ;  /* 0x000000c00000780c */ /* 0x000fe400017a4270 */
[----:B------:R-:W-:Y:S01]  /*16aa0*/  F2FP.F16.F32.PACK_AB R79, RZ, R79 ;  /* 0x0000004fff4f723e */ /* 0x000fe200000000ff */
[----:B-1----:R-:W-:Y:S02]  /*16ab0*/  @P6 IMAD.MOV.U32 R2, RZ, RZ, R14 ;  /* 0x000000ffff026224 */ /* 0x002fe400078e000e */
[----:B------:R-:W-:-:S05]  /*16ac0*/  @P6 IMAD.MOV.U32 R3, RZ, RZ, R15 ;  /* 0x000000ffff036224 */ /* 0x000fca00078e000f */
[----:B------:R1:W-:Y:S01]  /*16ad0*/  @P6 STG.E.U16 desc[UR12][R2.64+0xd0], R78 ;  /* 0x0000d04e02006986 */ /* 0x0003e2000c10150c */
[----:B------:R-:W-:Y:S01]  /*16ae0*/  FMUL R80, R80, UR16 ;  /* 0x0000001050507c20 */ /* 0x000fe20008400000 */
[----:B-1----:R-:W-:Y:S02]  /*16af0*/  @P4 IMAD.MOV.U32 R2, RZ, RZ, R14 ;  /* 0x000000ffff024224 */ /* 0x002fe400078e000e */
[----:B------:R-:W-:-:S05]  /*16b00*/  @P4 IMAD.MOV.U32 R3, RZ, RZ, R15 ;  /* 0x000000ffff034224 */ /* 0x000fca00078e000f */
[----:B------:R1:W-:Y:S01]  /*16b10*/  @P4 STG.E.U16 desc[UR12][R2.64+0xd2], R79 ;  /* 0x0000d24f02004986 */ /* 0x0003e2000c10150c */
[C---:B------:R-:W-:Y:S02]  /*16b20*/  ISETP.GT.AND P4, PT, R0.reuse, 0xc0, P3 ;  /* 0x000000c00000780c */ /* 0x040fe40001f84270 */
[C---:B------:R-:W-:Y:S01]  /*16b30*/  ISETP.GT.AND P2, PT, R0.reuse, 0xc8, P2 ;  /* 0x000000c80000780c */ /* 0x040fe20001744270 */
[----:B------:R-:W-:Y:S01]  /*16b40*/  FMUL R81, R81, UR16 ;  /* 0x0000001051517c20 */ /* 0x000fe20008400000 */
[----:B------:R-:W-:Y:S02]  /*16b50*/  F2FP.F16.F32.PACK_AB R80, RZ, R80 ;  /* 0x00000050ff50723e */ /* 0x000fe400000000ff */
[----:B------:R-:W-:Y:S01]  /*16b60*/  ISETP.GT.AND P3, PT, R0, 0xc8, P3 ;  /* 0x000000c80000780c */ /* 0x000fe20001f64270 */
[----:B-1----:R-:W-:Y:S02]  /*16b70*/  @P5 IMAD.MOV.U32 R2, RZ, RZ, R4 ;  /* 0x000000ffff025224 */ /* 0x002fe400078e0004 */
[----:B------:R-:W-:Y:S01]  /*16b80*/  @P5 IMAD.MOV.U32 R3, RZ, RZ, R5 ;  /* 0x000000ffff035224 */ /* 0x000fe200078e0005 */
[----:B------:R-:W-:Y:S01]  /*16b90*/  F2FP.F16.F32.PACK_AB R81, RZ, R81 ;  /* 0x00000051ff51723e */ /* 0x000fe200000000ff */
[----:B------:R-:W-:-:S03]  /*16ba0*/  FMUL R82, R82, UR16 ;  /* 0x0000001052527c20 */ /* 0x000fc60008400000 */
[----:B------:R1:W-:Y:S01]  /*16bb0*/  @P5 STG.E.U16 desc[UR12][R2.64+0xe0], R80 ;  /* 0x0000e05002005986 */ /* 0x0003e2000c10150c */
[C---:B------:R-:W-:Y:S02]  /*16bc0*/  ISETP.GT.AND P6, PT, R0.reuse, 0xc0, P0 ;  /* 0x000000c00000780c */ /* 0x040fe400007c4270 */
[C---:B------:R-:W-:Y:S02]  /*16bd0*/  ISETP.GT.AND P5, PT, R0.reuse, 0xc0, P1 ;  /* 0x000000c00000780c */ /* 0x040fe40000fa4270 */
[----:B------:R-:W-:Y:S01]  /*16be0*/  ISETP.GT.AND P0, PT, R0, 0xc8, P0 ;  /* 0x000000c80000780c */ /* 0x000fe20000704270 */
[----:B-1----:R-:W-:Y:S02]  /*16bf0*/  @P4 IMAD.MOV.U32 R2, RZ, RZ, R4 ;  /* 0x000000ffff024224 */ /* 0x002fe400078e0004 */
[----:B------:R-:W-:Y:S01]  /*16c00*/  @P4 IMAD.MOV.U32 R3, RZ, RZ, R5 ;  /* 0x000000ffff034224 */ /* 0x000fe200078e0005 */
[----:B------:R-:W-:Y:S01]  /*16c10*/  F2FP.F16.F32.PACK_AB R82, RZ, R82 ;  /* 0x00000052ff52723e */ /* 0x000fe200000000ff */
[----:B------:R-:W-:-:S03]  /*16c20*/  FMUL R83, R83, UR16 ;  /* 0x0000001053537c20 */ /* 0x000fc60008400000 */
[----:B------:R1:W-:Y:S01]  /*16c30*/  @P4 STG.E.U16 desc[UR12][R2.64+0xe2], R81 ;  /* 0x0000e25102004986 */ /* 0x0003e2000c10150c */
[----:B------:R-:W-:Y:S01]  /*16c40*/  FMUL R84, R84, UR16 ;  /* 0x0000001054547c20 */ /* 0x000fe20008400000 */
[----:B------:R-:W-:Y:S01]  /*16c50*/  ISETP.GT.AND P1, PT, R0, 0xc8, P1 ;  /* 0x000000c80000780c */ /* 0x000fe20000f24270 */
[----:B------:R-:W-:Y:S01]  /*16c60*/  FMUL R85, R85, UR16 ;  /* 0x0000001055557c20 */ /* 0x000fe20008400000 */
[----:B------:R-:W-:Y:S01]  /*16c70*/  F2FP.F16.F32.PACK_AB R83, RZ, R83 ;  /* 0x00000053ff53723e */ /* 0x000fe200000000ff */
[----:B------:R-:W-:Y:S01]  /*16c80*/  FMUL R86, R86, UR16 ;  /* 0x0000001056567c20 */ /* 0x000fe20008400000 */
[----:B-1----:R-:W-:Y:S02]  /*16c90*/  @P2 IMAD.MOV.U32 R2, RZ, RZ, R14 ;  /* 0x000000ffff022224 */ /* 0x002fe400078e000e */
[----:B------:R-:W-:-:S05]  /*16ca0*/  @P2 IMAD.MOV.U32 R3, RZ, RZ, R15 ;  /* 0x000000ffff032224 */ /* 0x000fca00078e000f */
[----:B------:R1:W-:Y:S01]  /*16cb0*/  @P2 STG.E.U16 desc[UR12][R2.64+0xe0], R82 ;  /* 0x0000e05202002986 */ /* 0x0003e2000c10150c */
[----:B------:R-:W-:Y:S01]  /*16cc0*/  F2FP.F16.F32.PACK_AB R84, RZ, R84 ;  /* 0x00000054ff54723e */ /* 0x000fe200000000ff */
[----:B------:R-:W-:Y:S01]  /*16cd0*/  @P5 IMAD.MOV.U32 R6, RZ, RZ, R4 ;  /* 0x000000ffff065224 */ /* 0x000fe200078e0004 */
[----:B------:R-:W-:Y:S01]  /*16ce0*/  F2FP.F16.F32.PACK_AB R85, RZ, R85 ;  /* 0x00000055ff55723e */ /* 0x000fe200000000ff */
[----:B------:R-:W-:Y:S01]  /*16cf0*/  @P5 IMAD.MOV.U32 R7, RZ, RZ, R5 ;  /* 0x000000ffff075224 */ /* 0x000fe200078e0005 */
[----:B------:R-:W-:Y:S01]  /*16d00*/  F2FP.F16.F32.PACK_AB R86, RZ, R86 ;  /* 0x00000056ff56723e */ /* 0x000fe200000000ff */
[----:B-1----:R-:W-:Y:S02]  /*16d10*/  @P3 IMAD.MOV.U32 R2, RZ, RZ, R14 ;  /* 0x000000ffff023224 */ /* 0x002fe400078e000e */
[----:B------:R-:W-:-:S05]  /*16d20*/  @P3 IMAD.MOV.U32 R3, RZ, RZ, R15 ;  /* 0x000000ffff033224 */ /* 0x000fca00078e000f */
[----:B------:R1:W-:Y:S04]  /*16d30*/  @P3 STG.E.U16 desc[UR12][R2.64+0xe2], R83 ;  /* 0x0000e25302003986 */ /* 0x0003e8000c10150c */
[----:B------:R2:W-:Y:S04]  /*16d40*/  @P6 STG.E.U16 desc[UR12][R4.64+0xf0], R84 ;  /* 0x0000f05404006986 */ /* 0x0005e8000c10150c */
[----:B------:R2:W-:Y:S01]  /*16d50*/  @P5 STG.E.U16 desc[UR12][R6.64+0xf2], R85 ;  /* 0x0000f25506005986 */ /* 0x0005e2000c10150c */
[----:B-1----:R-:W-:Y:S02]  /*16d60*/  @P0 IMAD.MOV.U32 R2, RZ, RZ, R14 ;  /* 0x000000ffff020224 */ /* 0x002fe400078e000e */
[----:B------:R-:W-:-:S02]  /*16d70*/  @P0 IMAD.MOV.U32 R3, RZ, RZ, R15 ;  /* 0x000000ffff030224 */ /* 0x000fc400078e000f */
[----:B------:R-:W-:-:S03]  /*16d80*/  FMUL R87, R87, UR16 ;  /* 0x0000001057577c20 */ /* 0x000fc60008400000 */
[----:B------:R2:W-:Y:S01]  /*16d90*/  @P0 STG.E.U16 desc[UR12][R2.64+0xf0], R86 ;  /* 0x0000f05602000986 */ /* 0x0005e2000c10150c */
[----:B------:R-:W-:Y:S05]  /*16da0*/  @!P1 EXIT ;  /* 0x000000000000994d */ /* 0x000fea0003800000 */
[----:B------:R-:W-:-:S05]  /*16db0*/  F2FP.F16.F32.PACK_AB R87, RZ, R87 ;  /* 0x00000057ff57723e */ /* 0x000fca00000000ff */
[----:B------:R-:W-:Y:S01]  /*16dc0*/  STG.E.U16 desc[UR12][R14.64+0xf2], R87 ;  /* 0x0000f2570e007986 */ /* 0x000fe2000c10150c */
[----:B------:R-:W-:Y:S05]  /*16dd0*/  EXIT ;  /* 0x000000000000794d */ /* 0x000fea0003800000 */
.L_x_14:
[----:B------:R-:W-:-:S13]  /*16de0*/  ISETP.NE.AND P0, PT, RZ, UR6, PT ;  /* 0x00000006ff007c0c */ /* 0x000fda000bf05270 */
[----:B------:R-:W-:Y:S05]  /*16df0*/  @P0 EXIT ;  /* 0x000000000000094d */ /* 0x000fea0003800000 */
[----:B------:R-:W-:-:S13]  /*16e00*/  ELECT P0, URZ, PT ;  /* 0x00000000003f782f */ /* 0x000fda0003800000 */
[----:B------:R-:W-:Y:S05]  /*16e10*/  @!P0 BRA `(.L_x_531) ;  /* 0x0000000800308947 */ /* 0x000fea0003800000 */
[----:B------:R-:W-:-:S06]  /*16e20*/  UISETP.GE.AND UP0, UPT, UR47, 0x1, UPT ;  /* 0x000000012f00788c */ /* 0x000fcc000bf06270 */
[----:B------:R-:W-:-:S13]  /*16e30*/  PLOP3.LUT P0, PT, PT, PT, UP0, 0x80, 0x0 ;  /* 0x000000000000781c */ /* 0x000fda0003f0f008 */
[----:B------:R-:W-:Y:S05]  /*16e40*/  @!P0 BRA `(.L_x_531) ;  /* 0x0000000800248947 */ /* 0x000fea0003800000 */
[----:B------:R-:W0:Y:S01]  /*16e50*/  S2R R10, SR_CgaCtaId ;  /* 0x00000000000a7919 */ /* 0x000e220000008800 */
[----:B------:R-:W1:Y:S01]  /*16e60*/  LDC.64 R2, c[0x0][0x4d8] ;  /* 0x00013600ff027b82 */ /* 0x000e620000000a00 */
[----:B------:R-:W-:Y:S01]  /*16e70*/  ULDC.64 UR4, c[0x0][0x4b0] ;  /* 0x00012c0000047ab9 */ /* 0x000fe20000000a00 */
[----:B------:R-:W-:Y:S01]  /*16e80*/  IMAD.U32 R12, RZ, RZ, UR22 ;  /* 0x00000016ff0c7e24 */ /* 0x000fe2000f8e00ff */
[----:B------:R-:W-:Y:S01]  /*16e90*/  LOP3.LUT P0, RZ, R9, 0x1f, RZ, 0xc0, !PT ;  /* 0x0000001f09ff7812 */ /* 0x000fe2000780c0ff */
[----:B------:R-:W-:Y:S01]  /*16ea0*/  IMAD.U32 R0, RZ, RZ, UR5 ;  /* 0x00000005ff007e24 */ /* 0x000fe2000f8e00ff */
[C---:B------:R-:W-:Y:S01]  /*16eb0*/  ISETP.NE.AND P2, PT, R7.reuse, RZ, PT ;  /* 0x000000ff0700720c */ /* 0x040fe20003f45270 */
[----:B------:R-:W-:Y:S01]  /*16ec0*/  IMAD.U32 R5, RZ, RZ, UR4 ;  /* 0x00000004ff057e24 */ /* 0x000fe2000f8e00ff */
[----:B------:R-:W-:Y:S01]  /*16ed0*/  ISETP.NE.OR P0, PT, R7, RZ, !P0 ;  /* 0x000000ff0700720c */ /* 0x000fe20004705670 */
[----:B------:R-:W-:Y:S02]  /*16ee0*/  IMAD.SHL.U32 R11, R4, 0x100, RZ ;  /* 0x00000100040b7824 */ /* 0x000fe400078e00ff */
[----:B------:R-:W-:-:S02]  /*16ef0*/  IMAD.SHL.U32 R12, R12, 0x80, RZ ;  /* 0x000000800c0c7824 */ /* 0x000fc400078e00ff */
[----:B------:R-:W-:Y:S02]  /*16f00*/  IMAD.MOV.U32 R4, RZ, RZ, 0x1 ;  /* 0x00000001ff047424 */ /* 0x000fe400078e00ff */
[----:B------:R-:W-:Y:S02]  /*16f10*/  IMAD.U32 R6, RZ, RZ, UR44 ;  /* 0x0000002cff067e24 */ /* 0x000fe4000f8e00ff */
[----:B------:R-:W-:Y:S02]  /*16f20*/  IMAD.MOV.U32 R17, RZ, RZ, RZ ;  /* 0x000000ffff117224 */ /* 0x000fe400078e00ff */
[C---:B------:R-:W-:Y:S02]  /*16f30*/  VIADD R13, R11.reuse, 0x40 ;  /* 0x000000400b0d7836 */ /* 0x040fe40000000000 */
[C---:B------:R-:W-:Y:S02]  /*16f40*/  VIADD R15, R11.reuse, 0x80 ;  /* 0x000000800b0f7836 */ /* 0x040fe40000000000 */
[----:B------:R-:W-:-:S02]  /*16f50*/  VIADD R16, R11, 0xc0 ;  /* 0x000000c00b107836 */ /* 0x000fc40000000000 */
[----:B-1----:R-:W-:Y:S02]  /*16f60*/  IMAD R9, R0, UR15, R3 ;  /* 0x0000000f00097c24 */ /* 0x002fe4000f8e0203 */
[----:B------:R-:W-:Y:S02]  /*16f70*/  IMAD.U32 R3, RZ, RZ, UR14 ;  /* 0x0000000eff037e24 */ /* 0x000fe4000f8e00ff */
[----:B------:R-:W-:Y:S02]  /*16f80*/  IMAD R8, R5, UR23, R2 ;  /* 0x0000001705087c24 */ /* 0x000fe4000f8e0202 */
[----:B------:R-:W-:Y:S01]  /*16f90*/  IMAD.MOV.U32 R5, RZ, RZ, RZ ;  /* 0x000000ffff057224 */ /* 0x000fe200078e00ff */
[----:B------:R-:W-:Y:S01]  /*16fa0*/  LOP3.LUT R3, R3, 0x2, RZ, 0xfc, !PT ;  /* 0x0000000203037812 */ /* 0x000fe200078efcff */
[C---:B0-----:R-:W-:Y:S02]  /*16fb0*/  IMAD.SHL.U32 R0, R10.reuse, 0x400, RZ ;  /* 0x000004000a007824 */ /* 0x041fe400078e00ff */
[----:B------:R-:W-:-:S02]  /*16fc0*/  IMAD.SHL.U32 R2, R10, 0x10, RZ ;  /* 0x000000100a027824 */ /* 0x000fc400078e00ff */
[----:B------:R-:W-:Y:S01]  /*16fd0*/  VIADD R18, R12, 0x40 ;  /* 0x000000400c127836 */ /* 0x000fe20000000000 */
[----:B------:R-:W-:-:S07]  /*16fe0*/  LOP3.LUT R0, R0, 0x400, RZ, 0xc0, !PT ;  /* 0x0000040000007812 */ /* 0x000fce00078ec0ff */
.L_x_535:
[----:B------:R-:W0:Y:S01]  /*16ff0*/  S2R R10, SR_CgaCtaId ;  /* 0x00000000000a7919 */ /* 0x000e220000008800 */
[----:B------:R-:W-:-:S04]  /*17000*/  MOV R7, 0x400 ;  /* 0x0000040000077802 */ /* 0x000fc80000000f00 */
[----:B0-----:R-:W-:Y:S02]  /*17010*/  LEA R14, R10, R7, 0x18 ;  /* 0x000000070a0e7211 */ /* 0x001fe400078ec0ff */
[----:B------:R-:W-:-:S03]  /*17020*/  SHF.L.U32 R7, R4, 0x1f, RZ ;  /* 0x0000001f04077819 */ /* 0x000fc600000006ff */
[----:B------:R-:W-:-:S07]  /*17030*/  IMAD R10, R5, 0x8, R14 ;  /* 0x00000008050a7824 */ /* 0x000fce00078e020e */
.L_x_532:
[----:B0-----:R0:W1:Y:S02]  /*17040*/  SYNCS.PHASECHK.TRANS64.TRYWAIT P1, [R10+URZ+0x36048], R7 ;  /* 0x036048070a0075a7 */ /* 0x001064000802017f */
[----:B-1----:R-:W-:Y:S05]  /*17050*/  @!P1 NANOSLEEP.SYNCS 0x989680 ;  /* 0x009896800000995d */ /* 0x002fea0003900000 */
[----:B------:R-:W1:Y:S02]  /*17060*/  @!P1 SYNCS.PHASECHK.TRANS64 P1, [R10+URZ+0x36048], R7 ;  /* 0x036048070a0095a7 */ /* 0x000e64000802007f */
[----:B-1----:R-:W-:Y:S05]  /*17070*/  @!P1 BRA `(.L_x_532) ;  /* 0xfffffffc00f09947 */ /* 0x002fea000383ffff */
[----:B0-----:R-:W0:Y:S02]  /*17080*/  @!P2 LDC R7, c[0x0][0x500] ;  /* 0x00014000ff07ab82 */ /* 0x001e240000000800 */
[----:B0-----:R0:W-:Y:S02]  /*17090*/  @!P2 SYNCS.ARRIVE.TRANS64 RZ, [R10+URZ+0x36000], R7 ;  /* 0x036000070affa9a7 */ /* 0x0011e4000800003f */
[----:B0-----:R-:W-:-:S04]  /*170a0*/  PRMT R7, R3, 0x9910, RZ ;  /* 0x0000991003077816 */ /* 0x001fc800000000ff */
[----:B------:R-:W-:-:S13]  /*170b0*/  ISETP.NE.AND P1, PT, R7, 0x2, PT ;  /* 0x000000020700780c */ /* 0x000fda0003f25270 */
[----:B------:R-:W-:Y:S05]  /*170c0*/  @P1 BRA `(.L_x_533) ;  /* 0x0000000000041947 */ /* 0x000fea0003800000 */
[----:B------:R-:W-:Y:S01]  /*170d0*/  BPT.TRAP 0x1 ;  /* 0x000000040000795c */ /* 0x000fe20000300000 */
.L_x_533:
[----:B------:R-:W-:Y:S05]  /*170e0*/  @P0 BRA `(.L_x_534) ;  /* 0x0000000000040947 */ /* 0x000fea0003800000 */
[----:B------:R-:W-:Y:S01]  /*170f0*/  BPT.TRAP 0x1 ;  /* 0x000000040000795c */ /* 0x000fe20000300000 */
.L_x_534:
[----:B------:R-:W-:Y:S01]  /*17100*/  R2UR UR27, R17 ;  /* 0x00000000111b72ca */ /* 0x000fe200000e0000 */
[----:B------:R-:W-:Y:S01]  /*17110*/  ULDC UR6, c[0x0][0x48c] ;  /* 0x0001230000067ab9 */ /* 0x000fe20000000800 */
[----:B------:R-:W-:Y:S01]  /*17120*/  R2UR UR17, R2 ;  /* 0x00000000021172ca */ /* 0x000fe200000e0000 */
[----:B------:R-:W-:Y:S01]  /*17130*/  UISETP.NE.AND UP0, UPT, UR6, 0x1, UPT ;  /* 0x000000010600788c */ /* 0x000fe2000bf05270 */
[C---:B------:R-:W-:Y:S01]  /*17140*/  IMAD R7, R5.reuse, 0x1000, R0 ;  /* 0x0000100005077824 */ /* 0x040fe200078e0200 */
[----:B------:R-:W-:Y:S01]  /*17150*/  R2UR UR24, R5 ;  /* 0x00000000051872ca */ /* 0x000fe200000e0000 */
[----:B------:R-:W-:Y:S01]  /*17160*/  ULDC.64 UR38, c[0x0][0x4b8] ;  /* 0x00012e0000267ab9 */ /* 0x000fe20000000a00 */
[----:B------:R-:W-:Y:S01]  /*17170*/  R2UR UR4, R14 ;  /* 0x000000000e0472ca */ /* 0x000fe200000e0000 */
[----:B------:R-:W-:Y:S01]  /*17180*/  IMAD R7, R7, 0x2, R14 ;  /* 0x0000000207077824 */ /* 0x000fe200078e020e */
[----:B------:R-:W-:Y:S01]  /*17190*/  R2UR UR25, R10 ;  /* 0x000000000a1972ca */ /* 0x000fe200000e0000 */
[----:B------:R-:W-:Y:S01]  /*171a0*/  ULDC.64 UR40, c[0x0][0x4d0] ;  /* 0x0001340000287ab9 */ /* 0x000fe20000000a00 */
[----:B------:R-:W-:Y:S01]  /*171b0*/  PRMT R10, R8, 0x40, R9 ;  /* 0x00000040080a7816 */ /* 0x000fe20000000009 */
[----:B------:R-:W-:Y:S01]  /*171c0*/  VIADD R5, R5, 0x1 ;  /* 0x0000000105057836 */ /* 0x000fe20000000000 */
[----:B------:R-:W-:Y:S01]  /*171d0*/  USHF.L.U32 UR27, UR27, 0x5, URZ ;  /* 0x000000051b1b7899 */ /* 0x000fe2000800063f */
[----:B------:R-:W-:Y:S01]  /*171e0*/  R2UR UR26, R11 ;  /* 0x000000000b1a72ca */ /* 0x000fe200000e0000 */
[----:B------:R-:W-:Y:S01]  /*171f0*/  @UP0 ULDC.64 UR12, c[0x0][0x490] ;  /* 0x00012400000c0ab9 */ /* 0x000fe20000000a00 */
[----:B------:R-:W-:Y:S01]  /*17200*/  @UP0 ULDC.64 UR18, c[0x0][0x490] ;  /* 0x0001240000120ab9 */ /* 0x000fe20000000a00 */
[----:B------:R-:W-:Y:S01]  /*17210*/  ULOP3.LUT UR17, UR27, 0x10, UR17, 0xf8, !UPT ;  /* 0x000000101b117892 */ /* 0x000fe2000f8ef811 */
[----:B------:R-:W-:Y:S01]  /*17220*/  R2UR UR46, R10 ;  /* 0x000000000a2e72ca */ /* 0x000fe200000e0000 */
[----:B------:R-:W-:Y:S01]  /*17230*/  UMOV UR36, 0x0 ;  /* 0x0000000000247882 */ /* 0x000fe20000000000 */
[----:B------:R-:W-:Y:S01]  /*17240*/  ULEA UR24, UR24, UR4, 0xe ;  /* 0x0000000418187291 */ /* 0x000fe2000f8e703f */
[C---:B------:R-:W-:Y:S01]  /*17250*/  ISETP.GT.AND P3, PT, R6.reuse, 0x1, PT ;  /* 0x000000010600780c */ /* 0x040fe20003f64270 */
[----:B------:R-:W-:Y:S01]  /*17260*/  UIMAD.WIDE.U32 UR8, UR17, UR12, URZ ;  /* 0x0000000c110872a5 */ /* 0x000fe2000f8e003f */
[----:B------:R-:W-:Y:S01]  /*17270*/  ISETP.NE.AND P1, PT, R5, 0x9, PT ;  /* 0x000000090500780c */ /* 0x000fe20003f25270 */
[----:B------:R-:W-:Y:S01]  /*17280*/  UIMAD.WIDE.U32 UR10, UR17, UR18, URZ ;  /* 0x00000012110a72a5 */ /* 0x000fe2000f8e003f */
[----:B------:R-:W-:Y:S01]  /*17290*/  VIADD R6, R6, 0xffffffff ;  /* 0xffffffff06067836 */ /* 0x000fe20000000000 */
[----:B------:R-:W-:Y:S01]  /*172a0*/  UMOV UR5, UR17 ;  /* 0x0000001100057c82 */ /* 0x000fe20008000000 */
[----:B------:R-:W-:Y:S01]  /*172b0*/  @UP0 USHF.R.U32.HI UR5, URZ, UR13, UR9 ;  /* 0x0000000d3f050299 */ /* 0x000fe20008011609 */
[----:B------:R-:W-:Y:S01]  /*172c0*/  VIADD R17, R17, 0x1 ;  /* 0x0000000111117836 */ /* 0x000fe20000000000 */
[----:B------:R-:W-:Y:S01]  /*172d0*/  ULDC UR12, c[0x0][0x498] ;  /* 0x00012600000c7ab9 */ /* 0x000fe20000000800 */
[----:B------:R-:W-:Y:S01]  /*172e0*/  UMOV UR9, UR17 ;  /* 0x0000001100097c82 */ /* 0x000fe20008000000 */
[----:B------:R-:W-:Y:S01]  /*172f0*/  @UP0 USHF.R.U32.HI UR9, URZ, UR19, UR11 ;  /* 0x000000133f090299 */ /* 0x000fe2000801160b */
[----:B------:R-:W-:Y:S01]  /*17300*/  R2UR UR8, R7 ;  /* 0x00000000070872ca */ /* 0x000fe200000e0000 */
[----:B------:R-:W-:Y:S01]  /*17310*/  UISETP.NE.AND UP0, UPT, UR12, 0x1, UPT ;  /* 0x000000010c00788c */ /* 0x000fe2000bf05270 */
[----:B------:R-:W-:Y:S01]  /*17320*/  IMAD.MOV.U32 R7, RZ, RZ, 0x3 ;  /* 0x00000003ff077424 */ /* 0x000fe200078e00ff */
[----:B------:R-:W-:Y:S01]  /*17330*/  ULDC.64 UR10, c[0x0][0x198] ;  /* 0x00006600000a7ab9 */ /* 0x000fe20000000a00 */
[----:B------:R-:W-:Y:S01]  /*17340*/  UIADD3 UR20, -UR5, URZ, URZ ;  /* 0x0000003f05147290 */ /* 0x000fe2000fffe13f */
[----:B------:R-:W-:Y:S01]  /*17350*/  SEL R5, R5, RZ, P1 ;  /* 0x000000ff05057207 */ /* 0x000fe20000800000 */
[----:B------:R-:W-:Y:S01]  /*17360*/  UIADD3 UR42, UP1, UR10, 0xf0, URZ ;  /* 0x000000f00a2a7890 */ /* 0x000fe2000ff3e03f */
[----:B------:R-:W-:Y:S01]  /*17370*/  R2UR UR45, R7 ;  /* 0x00000000072d72ca */ /* 0x000fe200000e0000 */
[----:B------:R-:W-:Y:S01]  /*17380*/  UIADD3 UR48, UP2, UR10, 0x1f0, URZ ;  /* 0x000001f00a307890 */ /* 0x000fe2000ff5e03f */
[----:B------:R-:W-:Y:S01]  /*17390*/  SEL R7, RZ, 0x1, P1 ;  /* 0x00000001ff077807 */ /* 0x000fe20000800000 */
[----:B------:R-:W-:-:S02]  /*173a0*/  UIADD3.X UR43, URZ, UR11, URZ, UP1, !UPT ;  /* 0x0000000b3f2b7290 */ /* 0x000fc40008ffe43f */
[----:B------:R-:W-:Y:S01]  /*173b0*/  @UP0 ULDC UR18, c[0x0][0x49c] ;  /* 0x0001270000120ab9 */ /* 0x000fe20000000800 */
[----:B------:R-:W-:Y:S01]  /*173c0*/  @UP0 ULDC UR10, c[0x0][0x49c] ;  /* 0x00012700000a0ab9 */ /* 0x000fe20000000800 */
[----:B------:R-:W-:Y:S01]  /*173d0*/  UIADD3.X UR49, URZ, UR11, URZ, UP2, !UPT ;  /* 0x0000000b3f317290 */ /* 0x000fe200097fe43f */
[----:B------:R-:W-:Y:S01]  /*173e0*/  LOP3.LUT R4, R4, R7, RZ, 0x3c, !PT ;  /* 0x0000000704047212 */ /* 0x000fe200078e3cff */
[----:B------:R-:W-:Y:S02]  /*173f0*/  UIMAD.WIDE.U32 UR18, UR5, UR18, URZ ;  /* 0x00000012051272a5 */ /* 0x000fe4000f8e003f */
[----:B------:R-:W-:Y:S02]  /*17400*/  UIADD3 UR30, -UR9, URZ, URZ ;  /* 0x0000003f091e7290 */ /* 0x000fe4000fffe13f */
[----:B------:R-:W-:Y:S01]  /*17410*/  UIMAD.WIDE.U32 UR10, UR9, UR10, URZ ;  /* 0x0000000a090a72a5 */ /* 0x000fe2000f8e003f */
[----:B------:R-:W-:Y:S01]  /*17420*/  @UP0 ULDC UR34, c[0x0][0x4a0] ;  /* 0x0001280000220ab9 */ /* 0x000fe20000000800 */
[----:B------:R-:W-:Y:S01]  /*17430*/  @UP0 ULDC UR50, c[0x0][0x4a0] ;  /* 0x0001280000320ab9 */ /* 0x000fe20000000800 */
[----:B------:R-:W-:Y:S01]  /*17440*/  UMOV UR21, UR5 ;  /* 0x0000000500157c82 */ /* 0x000fe20008000000 */
[----:B------:R-:W-:Y:S01]  /*17450*/  UIMAD UR20, UR6, UR20, UR17 ;  /* 0x00000014061472a4 */ /* 0x000fe2000f8e0211 */
[----:B------:R-:W-:Y:S01]  /*17460*/  R2UR UR18, R12 ;  /* 0x000000000c1272ca */ /* 0x000fe200000e0000 */
[----:B------:R-:W-:Y:S01]  /*17470*/  UMOV UR13, UR9 ;  /* 0x00000009000d7c82 */ /* 0x000fe20008000000 */
[----:B------:R-:W-:Y:S01]  /*17480*/  UIMAD UR6, UR6, UR30, UR17 ;  /* 0x0000001e060672a4 */ /* 0x000fe2000f8e0211 */
[----:B------:R-:W-:Y:S01]  /*17490*/  R2UR UR30, R13 ;  /* 0x000000000d1e72ca */ /* 0x000fe200000e0000 */
[----:B------:R-:W-:Y:S01]  /*174a0*/  @UP0 USHF.R.U32.HI UR21, URZ, UR34, UR19 ;  /* 0x000000223f150299 */ /* 0x000fe20008011613 */
[----:B------:R-:W-:Y:S01]  /*174b0*/  R2UR UR34, R15 ;  /* 0x000000000f2272ca */ /* 0x000fe200000e0000 */
[----:B------:R-:W-:Y:S01]  /*174c0*/  @UP0 USHF.R.U32.HI UR13, URZ, UR50, UR11 ;  /* 0x000000323f0d0299 */ /* 0x000fe2000801160b */
[----:B------:R-:W-:Y:S01]  /*174d0*/  R2UR UR10, R18 ;  /* 0x00000000120a72ca */ /* 0x000fe200000e0000 */
[----:B------:R-:W-:-:S02]  /*174e0*/  UIMAD UR19, UR20, UR38, UR40 ;  /* 0x00000026141372a4 */ /* 0x000fc4000f8e0228 */
[----:B------:R-:W-:Y:S02]  /*174f0*/  UIADD3 UR20, -UR21, URZ, URZ ;  /* 0x0000003f15147290 */ /* 0x000fe4000fffe13f */
[----:B------:R-:W-:Y:S02]  /*17500*/  UIADD3 UR17, -UR13, URZ, URZ ;  /* 0x0000003f0d117290 */ /* 0x000fe4000fffe13f */
[----:B------:R-:W-:Y:S01]  /*17510*/  UIMAD UR11, UR6, UR38, UR40 ;  /* 0x00000026060b72a4 */ /* 0x000fe2000f8e0228 */
[----:B------:R-:W-:Y:S01]  /*17520*/  R2UR UR6, R16 ;  /* 0x00000000100672ca */ /* 0x000fe200000e0000 */
[----:B------:R-:W-:Y:S02]  /*17530*/  UIADD3 UR25, UR25, 0x36000, URZ ;  /* 0x0003600019197890 */ /* 0x000fe4000fffe03f */
[----:B------:R-:W-:Y:S02]  /*17540*/  UIMAD UR20, UR12, UR20, UR5 ;  /* 0x000000140c1472a4 */ /* 0x000fe4000f8e0205 */
[----:B------:R-:W-:-:S02]  /*17550*/  UIADD3 UR28, UR24, 0x1000, URZ ;  /* 0x00001000181c7890 */ /* 0x000fc4000fffe03f */
[----:B------:R-:W-:Y:S02]  /*17560*/  UIMAD UR12, UR12, UR17, UR9 ;  /* 0x000000110c0c72a4 */ /* 0x000fe4000f8e0209 */
[----:B------:R-:W-:Y:S02]  /*17570*/  UIADD3 UR32, UR24, 0x2000, URZ ;  /* 0x0000200018207890 */ /* 0x000fe4000fffe03f */
[----:B------:R-:W-:Y:S02]  /*17580*/  UIADD3 UR4, UR24, 0x3000, URZ ;  /* 0x0000300018047890 */ /* 0x000fe4000fffe03f */
[----:B------:R-:W-:Y:S02]  /*17590*/  UIADD3 UR16, UR8, 0x24000, URZ ;  /* 0x0002400008107890 */ /* 0x000fe4000fffe03f */
[----:B------:R-:W-:Y:S02]  /*175a0*/  UIMAD UR20, UR20, UR39, UR41 ;  /* 0x00000027141472a4 */ /* 0x000fe4000f8e0229 */
[----:B------:R-:W-:-:S02]  /*175b0*/  UPRMT UR45, UR46, 0x5410, UR45 ;  /* 0x000054102e2d7896 */ /* 0x000fc4000800002d */
[----:B------:R-:W-:Y:S02]  /*175c0*/  UIADD3 UR8, UR8, 0x25000, URZ ;  /* 0x0002500008087890 */ /* 0x000fe4000fffe03f */
[----:B------:R-:W-:Y:S01]  /*175d0*/  UIMAD UR12, UR12, UR39, UR41 ;  /* 0x000000270c0c72a4 */ /* 0x000fe2000f8e0229 */
[----:B------:R-:W-:Y:S01]  /*175e0*/  UMOV UR37, 0x10000000 ;  /* 0x1000000000257882 */ /* 0x000fe20000000000 */
[----:B------:R-:W-:Y:S01]  /*175f0*/  UMOV UR29, UR25 ;  /* 0x00000019001d7c82 */ /* 0x000fe20008000000 */
[----:B------:R-:W-:Y:S01]  /*17600*/  UMOV UR31, UR27 ;  /* 0x0000001b001f7c82 */ /* 0x000fe20008000000 */
[----:B------:R-:W-:Y:S01]  /*17610*/  UMOV UR33, UR25 ;  /* 0x0000001900217c82 */ /* 0x000fe20008000000 */
[----:B------:R-:W-:Y:S01]  /*17620*/  UMOV UR35, UR27 ;  /* 0x0000001b00237c82 */ /* 0x000fe20008000000 */
[----:B------:R0:W-:Y:S01]  /*17630*/  UTMALDG.2D [UR24], [UR42], desc[UR36] ;  /* 0x000024182a0075b4 */ /* 0x0001e20008009000 */
[----:B------:R-:W-:Y:S01]  /*17640*/  UMOV UR7, UR27 ;  /* 0x0000001b00077c82 */ /* 0x000fe20008000000 */
[----:B------:R-:W-:Y:S01]  /*17650*/  UMOV UR5, UR25 ;  /* 0x0000001900057c82 */ /* 0x000fe20008000000 */
[----:B------:R-:W-:Y:S01]  /*17660*/  UMOV UR17, UR25 ;  /* 0x0000001900117c82 */ /* 0x000fe20008000000 */
[----:B------:R-:W-:Y:S01]  /*17670*/  UMOV UR9, UR25 ;  /* 0x0000001900097c82 */ /* 0x000fe20008000000 */
[----:B------:R0:W-:Y:S01]  /*17680*/  UTMALDG.2D [UR28], [UR42], desc[UR36] ;  /* 0x0000241c2a0075b4 */ /* 0x0001e20008009000 */
[----:B------:R0:W-:Y:S01]  /*17690*/  UTMALDG.2D [UR32], [UR42], desc[UR36] ;  /* 0x000024202a0075b4 */ /* 0x0001e20008009000 */
[----:B------:R0:W-:Y:S01]  /*176a0*/  UTMALDG.2D [UR4], [UR42], desc[UR36] ;  /* 0x000024042a0075b4 */ /* 0x0001e20008009000 */
[----:B------:R0:W-:Y:S01]  /*176b0*/  UTMALDG.4D.IM2COL.MULTICAST [UR16], [UR48], UR45 ;  /* 0x00000010300073b4 */ /* 0x0001e2000805882d */
[----:B------:R0:W-:Y:S02]  /*176c0*/  UTMALDG.4D.IM2COL.MULTICAST [UR8], [UR48], UR45 ;  /* 0x00000008300073b4 */ /* 0x0001e4000805882d */
[----:B0-----:R-:W-:Y:S05]  /*176d0*/  @P3 BRA `(.L_x_535) ;  /* 0xfffffff800443947 */ /* 0x001fea000383ffff */
.L_x_531:
[----:B------:R-:W-:Y:S01]  /*176e0*/  UISETP.GE.U32.AND UP1, UPT, UR44, 0x9, UPT ;  /* 0x000000092c00788c */ /* 0x000fe2000bf26070 */
[----:B------:R-:W-:-:S05]  /*176f0*/  IMAD.MOV.U32 R0, RZ, RZ, 0x1 ;  /* 0x00000001ff007424 */ /* 0x000fca00078e00ff */
[----:B------:R-:W-:-:S05]  /*17700*/  PLOP3.LUT P0, PT, PT, PT, UP1, 0x80, 0x0 ;  /* 0x000000000000781c */ /* 0x000fca0003f0f018 */
[----:B------:R-:W-:-:S04]  /*17710*/  @UP1 UIMAD.WIDE.U32 UR4, UR44, 0x38e38e39, URZ ;  /* 0x38e38e392c0418a5 */ /* 0x000fc8000f8e003f */
[----:B------:R-:W-:-:S04]  /*17720*/  @UP1 USHF.R.U32.HI UR4, URZ, 0x1, UR5 ;  /* 0x000000013f041899 */ /* 0x000fc80008011605 */
[----:B------:R-:W-:-:S04]  /*17730*/  @UP1 ULOP3.LUT UR4, UR4, 0x1, URZ, 0xc0, !UPT ;  /* 0x0000000104041892 */ /* 0x000fc8000f8ec03f */
[----:B------:R-:W-:-:S04]  /*17740*/  @UP1 UISETP.NE.U32.AND UP0, UPT, UR4, 0x1, UPT ;  /* 0x000000010400188c */ /* 0x000fc8000bf05070 */
[----:B------:R-:W-:-:S04]  /*17750*/  @UP1 UISETP.NE.U32.AND.EX UP0, UPT, URZ, URZ, UPT, UP0 ;  /* 0x0000003f3f00128c */ /* 0x000fc8000bf05100 */
[----:B------:R-:W-:-:S06]  /*17760*/  @UP1 USEL UR4, URZ, 0x1, !UP0 ;  /* 0x000000013f041887 */ /* 0x000fcc000c000000 */
[----:B------:R-:W-:Y:S01]  /*17770*/  @P0 IMAD.U32 R0, RZ, RZ, UR4 ;  /* 0x00000004ff000e24 */ /* 0x000fe2000f8e00ff */
[----:B------:R-:W-:Y:S05]  /*17780*/  WARPSYNC.ALL ;  /* 0x0000000000007948 */ /* 0x000fea0003800000 */
[----:B------:R-:W-:-:S13]  /*17790*/  ELECT P0, URZ, PT ;  /* 0x00000000003f782f */ /* 0x000fda0003800000 */
[----:B------:R-:W-:Y:S05]  /*177a0*/  @!P0 EXIT ;  /* 0x000000000000894d */ /* 0x000fea0003800000 */
[----:B------:R-:W-:-:S04]  /*177b0*/  ULOP3.LUT UR14, UR14, 0x2, URZ, 0xfc, !UPT ;  /* 0x000000020e0e7892 */ /* 0x000fc8000f8efc3f */
[----:B------:R-:W-:-:S06]  /*177c0*/  UISETP.NE.AND UP0, UPT, UR14, 0x3, UPT ;  /* 0x000000030e00788c */ /* 0x000fcc000bf05270 */
[----:B------:R-:W-:-:S13]  /*177d0*/  PLOP3.LUT P0, PT, PT, PT, UP0, 0x80, 0x0 ;  /* 0x000000000000781c */ /* 0x000fda0003f0f008 */
[----:B------:R-:W-:Y:S05]  /*177e0*/  @!P0 BRA `(.L_x_536) ;  /* 0x0000000000048947 */ /* 0x000fea0003800000 */
[----:B------:R-:W-:Y:S01]  /*177f0*/  BPT.TRAP 0x1 ;  /* 0x000000040000795c */ /* 0x000fe20000300000 */
.L_x_536:
[----:B------:R-:W0:Y:S01]  /*17800*/  S2UR UR7, SR_CgaCtaId ;  /* 0x00000000000779c3 */ /* 0x000e220000008800 */
[----:B------:R-:W-:Y:S01]  /*17810*/  UIMAD.WIDE.U32 UR4, UR44, 0x38e38e39, URZ ;  /* 0x38e38e392c0478a5 */ /* 0x000fe2000f8e003f */
[----:B------:R-:W-:Y:S01]  /*17820*/  SHF.L.U32 R2, R0, 0x1f, RZ ;  /* 0x0000001f00027819 */ /* 0x000fe200000006ff */
[----:B------:R-:W-:Y:S02]  /*17830*/  UMOV UR6, 0x400 ;  /* 0x0000040000067882 */ /* 0x000fe40000000000 */
[----:B------:R-:W-:-:S04]  /*17840*/  USHF.R.U32.HI UR4, URZ, 0x1, UR5 ;  /* 0x000000013f047899 */ /* 0x000fc80008011605 */
[----:B------:R-:W-:Y:S02]  /*17850*/  UIMAD UR44, UR4, -0x9, UR44 ;  /* 0xfffffff7042c78a4 */ /* 0x000fe4000f8e022c */
[----:B0-----:R-:W-:-:S04]  /*17860*/  ULEA UR6, UR7, UR6, 0x18 ;  /* 0x0000000607067291 */ /* 0x001fc8000f8ec03f */
[----:B------:R-:W-:-:S04]  /*17870*/  UIADD3 UR4, UR6, 0x36048, URZ ;  /* 0x0003604806047890 */ /* 0x000fc8000fffe03f */
[----:B------:R-:W-:-:S12]  /*17880*/  ULEA UR5, UR44, UR4, 0x3 ;  /* 0x000000042c057291 */ /* 0x000fd8000f8e183f */
.L_x_537:
[----:B0-----:R-:W-:-:S04]  /*17890*/  IMAD.U32 R3, RZ, RZ, UR5 ;  /* 0x00000005ff037e24 */ /* 0x001fc8000f8e00ff */
[----:B------:R0:W1:Y:S03]  /*178a0*/  SYNCS.PHASECHK.TRANS64.TRYWAIT P0, [R3+URZ], R2 ;  /* 0x00000002030075a7 */ /* 0x000066000800017f */
[----:B-1----:R-:W-:Y:S05]  /*178b0*/  @!P0 NANOSLEEP.SYNCS 0x989680 ;  /* 0x009896800000895d */ /* 0x002fea0003900000 */
[----:B------:R-:W1:Y:S02]  /*178c0*/  @!P0 SYNCS.PHASECHK.TRANS64 P0, [R3+URZ], R2 ;  /* 0x00000002030085a7 */ /* 0x000e64000800007f */
[----:B-1----:R-:W-:Y:S05]  /*178d0*/  @!P0 BRA `(.L_x_537) ;  /* 0xfffffffc00ec8947 */ /* 0x002fea000383ffff */
[----:B------:R-:W-:-:S04]  /*178e0*/  UIADD3 UR44, UR44, 0x1, URZ ;  /* 0x000000012c2c7890 */ /* 0x000fc8000fffe03f */
[----:B------:R-:W-:-:S04]  /*178f0*/  UISETP.NE.AND UP0, UPT, UR44, 0x9, UPT ;  /* 0x000000092c00788c */ /* 0x000fc8000bf05270 */
[----:B------:R-:W-:Y:S02]  /*17900*/  USEL UR5, URZ, 0x1, UP0 ;  /* 0x000000013f057887 */ /* 0x000fe40008000000 */
[----:B------:R-:W-:-:S04]  /*17910*/  USEL UR44, UR44, URZ, UP0 ;  /* 0x0000003f2c2c7287 */ /* 0x000fc80008000000 */
[----:B0-----:R-:W-:Y:S01]  /*17920*/  LOP3.LUT R2, R0, UR5, RZ, 0x3c, !PT ;  /* 0x0000000500027c12 */ /* 0x001fe2000f8e3cff */
[----:B------:R-:W-:-:S03]  /*17930*/  ULEA UR6, UR44, UR4, 0x3 ;  /* 0x000000042c067291 */ /* 0x000fc6000f8e183f */
[----:B------:R-:W-:-:S09]  /*17940*/  SHF.L.U32 R0, R2, 0x1f, RZ ;  /* 0x0000001f02007819 */ /* 0x000fd200000006ff */
.L_x_538:
        /* <DEDUP_REMOVED lines=9> */
[----:B------:R-:W-:Y:S01]  /*179e0*/  LOP3.LUT R2, R2, UR5, RZ, 0x3c, !PT ;  /* 0x0000000502027c12 */ /* 0x000fe2000f8e3cff */
[----:B------:R-:W-:-:S03]  /*179f0*/  ULEA UR6, UR44, UR4, 0x3 ;  /* 0x000000042c067291 */ /* 0x000fc6000f8e183f */
[----:B0-----:R-:W-:-:S09]  /*17a00*/  SHF.L.U32 R0, R2, 0x1f, RZ ;  /* 0x0000001f02007819 */ /* 0x001fd200000006ff */
.L_x_539:
        /* <DEDUP_REMOVED lines=12> */
.L_x_540:
        /* <DEDUP_REMOVED lines=12> */
.L_x_541:
        /* <DEDUP_REMOVED lines=12> */
.L_x_542:
        /* <DEDUP_REMOVED lines=12> */
.L_x_543:
        /* <DEDUP_REMOVED lines=12> */
.L_x_544:
        /* <DEDUP_REMOVED lines=12> */
.L_x_545:
[----:B0-----:R-:W-:-:S04]  /*17e90*/  IMAD.U32 R3, RZ, RZ, UR44 ;  /* 0x0000002cff037e24 */ /* 0x001fc8000f8e00ff */
[----:B------:R0:W1:Y:S03]  /*17ea0*/  SYNCS.PHASECHK.TRANS64.TRYWAIT P0, [R3+URZ], R0 ;  /* 0x00000000030075a7 */ /* 0x000066000800017f */
[----:B-1----:R-:W-:Y:S05]  /*17eb0*/  @!P0 NANOSLEEP.SYNCS 0x989680 ;  /* 0x009896800000895d */ /* 0x002fea0003900000 */
[----:B------:R-:W1:Y:S02]  /*17ec0*/  @!P0 SYNCS.PHASECHK.TRANS64 P0, [R3+URZ], R0 ;  /* 0x00000000030085a7 */ /* 0x000e64000800007f */
[----:B-1----:R-:W-:Y:S05]  /*17ed0*/  @P0 EXIT ;  /* 0x000000000000094d */ /* 0x002fea0003800000 */
[----:B------:R-:W-:Y:S05]  /*17ee0*/  BRA `(.L_x_545) ;  /* 0xfffffffc00e87947 */ /* 0x000fea000383ffff */
.L_x_546:
[----:B------:R-:W-:-:S00]  /*17ef0*/  BRA `(.L_x_546) ;  /* 0xfffffffc00fc7947 */ /* 0x000fc0000383ffff */
[----:B------:R-:W-:-:S00]  /*17f00*/  NOP ;  /* 0x0000000000007918 */ /* 0x000fc00000000000 */
[----:B------:R-:W-:-:S00]  /*17f10*/  NOP ;  /* 0x0000000000007918 */ /* 0x000fc00000000000 */
[----:B------:R-:W-:-:S00]  /*17f20*/  NOP ;  /* 0x0000000000007918 */ /* 0x000fc00000000000 */
[----:B------:R-:W-:-:S00]  /*17f30*/  NOP ;  /* 0x0000000000007918 */ /* 0x000fc00000000000 */
[----:B------:R-:W-:-:S00]  /*17f40*/  NOP ;  /* 0x0000000000007918 */ /* 0x000fc00000000000 */
[----:B------:R-:W-:-:S00]  /*17f50*/  NOP ;  /* 0x0000000000007918 */ /* 0x000fc00000000000 */
[----:B------:R-:W-:-:S00]  /*17f60*/  NOP ;  /* 0x0000000000007918 */ /* 0x000fc00000000000 */
[----:B------:R-:W-:-:S00]  /*17f70*/  NOP ;  /* 0x0000000000007918 */ /* 0x000fc00000000000 */
.L_x_547:


//--------------------- .nv.shared._ZN7cutlass13device_kernelINS_4conv6kernel13ConvUniversalINS1_16ConvProblemShapeILNS1_8OperatorE2ELi2EEENS1_10collective14CollectiveConvINS1_46MainloopSm90TmaGmmaWarpSpecializedImplicitGemmILS5_2ELi9ELi2EN4cute5tupleIJNSA_1CILi2EEENSC_ILi1EEESE_EEENS1_36KernelImplicitTmaWarpSpecializedSm90ELi1EEENSB_IJNSC_ILi256EEENSB_IJNSC_ILi128EEEEEENSB_IJNSC_ILi32EEEEEEEEENS_6half_tESO_NSA_8TiledMMAINSA_8MMA_AtomIJNSA_4SM904GMMA26MMA_64x128x16_F32F16F16_SSILNSS_5MajorE1ELSU_1ELNSS_7ScaleInE1ELSV_1EEEEEENSA_6LayoutINSB_IJSE_SE_SE_EEENSB_IJNSC_ILi0EEES10_S10_EEEEENSB_IJNSA_10UnderscoreES13_S13_EEEEENS7_6detail26Sm90ImplicitGemmTileTraitsINSA_13SM90_TMA_LOADENSA_14ComposedLayoutINSA_7SwizzleILi3ELi4ELi3EEENSA_18smem_ptr_flag_bitsILi16EEENSY_INSB_IJNSB_IJNSC_ILi64EEENSC_ILi4EEEEEENSB_IJNSC_ILi8EEES1F_EEENSB_IJSE_NSC_ILi9EEEEEEEEENSB_IJNSB_IJSE_NSC_ILi2048EEEEEENSB_IJS1E_NSC_ILi512EEEEEENSB_IJS10_NSC_ILi8192EEEEEEEEEEEEEvEENS17_INSA_30SM90_TMA_LOAD_IM2COL_MULTICASTENS19_IS1B_S1D_NSY_INSB_IJNSB_IJS1E_SD_EEES1I_S1K_EEENSB_IJS1N_S1P_NSB_IJS10_NSC_ILi4096EEEEEEEEEEEEEvEEEENS_8epilogue10collective6detail29Sm90TmaWarpSpecializedAdapterINS27_15DefaultEpilogueISO_NSB_IJlNSB_IJSE_llEEES10_EEES2C_NS26_6thread17LinearCombinationISO_Li1EffLNS2D_9ScaleType4KindE0ELNS_15FloatRoundStyleE2ESO_EENS_4gemm15EpilogueDefaultEEEEEvvEEEEvNT_6ParamsE --------------------------
	.section	.nv.shared._ZN7cutlass13device_kernelINS_4conv6kernel13ConvUniversalINS1_16ConvProblemShapeILNS1_8OperatorE2ELi2EEENS1_10collective14CollectiveConvINS1_46MainloopSm90TmaGmmaWarpSpecializedImplicitGemmILS5_2ELi9ELi2EN4cute5tupleIJNSA_1CILi2EEENSC_ILi1EEESE_EEENS1_36KernelImplicitTmaWarpSpecializedSm90ELi1EEENSB_IJNSC_ILi256EEENSB_IJNSC_ILi128EEEEEENSB_IJNSC_ILi32EEEEEEEEENS_6half_tESO_NSA_8TiledMMAINSA_8MMA_AtomIJNSA_4SM904GMMA26MMA_64x128x16_F32F16F16_SSILNSS_5MajorE1ELSU_1ELNSS_7ScaleInE1ELSV_1EEEEEENSA_6LayoutINSB_IJSE_SE_SE_EEENSB_IJNSC_ILi0EEES10_S10_EEEEENSB_IJNSA_10UnderscoreES13_S13_EEEEENS7_6detail26Sm90ImplicitGemmTileTraitsINSA_13SM90_TMA_LOADENSA_14ComposedLayoutINSA_7SwizzleILi3ELi4ELi3EEENSA_18smem_ptr_flag_bitsILi16EEENSY_INSB_IJNSB_IJNSC_ILi64EEENSC_ILi4EEEEEENSB_IJNSC_ILi8EEES1F_EEENSB_IJSE_NSC_ILi9EEEEEEEEENSB_IJNSB_IJSE_NSC_ILi2048EEEEEENSB_IJS1E_NSC_ILi512EEEEEENSB_IJS10_NSC_ILi8192EEEEEEEEEEEEEvEENS17_INSA_30SM90_TMA_LOAD_IM2COL_MULTICASTENS19_IS1B_S1D_NSY_INSB_IJNSB_IJS1E_SD_EEES1I_S1K_EEENSB_IJS1N_S1P_NSB_IJS10_NSC_ILi4096EEEEEEEEEEEEEvEEEENS_8epilogue10collective6detail29Sm90TmaWarpSpecializedAdapterINS27_15DefaultEpilogueISO_NSB_IJlNSB_IJSE_llEEES10_EEES2C_NS26_6thread17LinearCombinationISO_Li1EffLNS2D_9ScaleType4KindE0ELNS_15FloatRoundStyleE2ESO_EENS_4gemm15EpilogueDefaultEEEEEvvEEEEvNT_6ParamsE,"aw",@nobits
	.sectionflags	@""
	.align	16
	.zero		1024


//--------------------- .nv.shared.reserved.0     --------------------------
	.section	.nv.shared.reserved.0,"aw",@nobits
	.weak		__nv_reservedSMEM_offset_0_alias
	.size		__nv_reservedSMEM_offset_0_alias, 0, 0
	.other		__nv_reservedSMEM_offset_0_alias,@"STO_CUDA_RESERVED_SHARED STV_DEFAULT"
__nv_reservedSMEM_offset_0_alias:
	.zero		0


//--------------------- .nv.global                --------------------------
	.section	.nv.global,"aw",@nobits
.nv.global:
	.type		_ZN39_INTERNAL_f04f0603_4_k_cu_70c4694b_37254cute1_E,@object
	.size		_ZN39_INTERNAL_f04f0603_4_k_cu_70c4694b_37254cute1_E,(_ZN39_INTERNAL_f04f0603_4_k_cu_70c4694b_37254cuda3std3__45__cpo6cbeginE - _ZN39_INTERNAL_f04f0603_4_k_cu_70c4694b_37254cute1_E)
_ZN39_INTERNAL_f04f0603_4_k_cu_70c4694b_37254cute1_E:
	.zero		1
	.type		_ZN39_INTERNAL_f04f0603_4_k_cu_70c4694b_37254cuda3std3__45__cpo6cbeginE,@object
	.size		_ZN39_INTERNAL_f04f0603_4_k_cu_70c4694b_37254cuda3std3__45__cpo6cbeginE,(_ZN39_INTERNAL_f04f0603_4_k_cu_70c4694b_37254cuda3std3__48in_placeE - _ZN39_INTERNAL_f04f0603_4_k_cu_70c4694b_37254cuda3std3__45__cpo6cbeginE)
_ZN39_INTERNAL_f04f0603_4_k_cu_70c4694b_37254cuda3std3__45__cpo6cbeginE:
	.zero		1
	.type		_ZN39_INTERNAL_f04f0603_4_k_cu_70c4694b_37254cuda3std3__48in_placeE,@object
	.size		_ZN39_INTERNAL_f04f0603_4_k_cu_70c4694b_37254cuda3std3__48in_placeE,(_ZN39_INTERNAL_f04f0603_4_k_cu_70c4694b_37254cuda3std6ranges3__45__cpo9iter_moveE - _ZN39_INTERNAL_f04f0603_4_k_cu_70c4694b_37254cuda3std3__48in_placeE)
_ZN39_INTERNAL_f04f0603_4_k_cu_70c4694b_37254cuda3std3__48in_placeE:
	.zero		1
	.type		_ZN39_INTERNAL_f04f0603_4_k_cu_70c4694b_37254cuda3std6ranges3__45__cpo9iter_moveE,@object
	.size		_ZN39_INTERNAL_f04f0603_4_k_cu_70c4694b_37254cuda3std6ranges3__45__cpo9iter_moveE,(_ZN39_INTERNAL_f04f0603_4_k_cu_70c4694b_37254cuda3std3__45__cpo5beginE - _ZN39_INTERNAL_f04f0603_4_k_cu_70c4694b_37254cuda3std6ranges3__45__cpo9iter_moveE)
_ZN39_INTERNAL_f04f0603_4_k_cu_70c4694b_37254cuda3std6ranges3__45__cpo9iter_moveE:
	.zero		1
	.type		_ZN39_INTERNAL_f04f0603_4_k_cu_70c4694b_37254cuda3std3__45__cpo5beginE,@object
	.size		_ZN39_INTERNAL_f04f0603_4_k_cu_70c4694b_37254cuda3std3__45__cpo5beginE,(_ZN39_INTERNAL_f04f0603_4_k_cu_70c4694b_37254cuda3std3__441_GLOBAL__N__f04f0603_4_k_cu_70c4694b_37256ignoreE - _ZN39_INTERNAL_f04f0603_4_k_cu_70c4694b_37254cuda3std3__45__cpo5beginE)
_ZN39_INTERNAL_f04f0603_4_k_cu_70c4694b_37254cuda3std3__45__cpo5beginE:
	.zero		1
	.type		_ZN39_INTERNAL_f04f0603_4_k_cu_70c4694b_37254cuda3std3__441_GLOBAL__N__f04f0603_4_k_cu_70c4694b_37256ignoreE,@object
	.size		_ZN39_INTERNAL_f04f0603_4_k_cu_70c4694b_37254cuda3std3__441_GLOBAL__N__f04f0603_4_k_cu_70c4694b_37256ignoreE,(_ZN39_INTERNAL_f04f0603_4_k_cu_70c4694b_37254cute7productE - _ZN39_INTERNAL_f04f0603_4_k_cu_70c4694b_37254cuda3std3__441_GLOBAL__N__f04f0603_4_k_cu_70c4694b_37256ignoreE)
_ZN39_INTERNAL_f04f0603_4_k_cu_70c4694b_37254cuda3std3__441_GLOBAL__N__f04f0603_4_k_cu_70c4694b_37256ignoreE:
	.zero		1
	.type		_ZN39_INTERNAL_f04f0603_4_k_cu_70c4694b_37254cute7productE,@object
	.size		_ZN39_INTERNAL_f04f0603_4_k_cu_70c4694b_37254cute7productE,(_ZN39_INTERNAL_f04f0603_4_k_cu_70c4694b_37254cuda3std3__45__cpo3endE - _ZN39_INTERNAL_f04f0603_4_k_cu_70c4694b_37254cute7productE)
_ZN39_INTERNAL_f04f0603_4_k_cu_70c4694b_37254cute7productE:
	.zero		1
	.type		_ZN39_INTERNAL_f04f0603_4_k_cu_70c4694b_37254cuda3std3__45__cpo3endE,@object
	.size		_ZN39_INTERNAL_f04f0603_4_k_cu_70c4694b_37254cuda3std3__45__cpo3endE,(_ZN39_INTERNAL_f04f0603_4_k_cu_70c4694b_37254cuda3std3__419piecewise_constructE - _ZN39_INTERNAL_f04f0603_4_k_cu_70c4694b_37254cuda3std3__45__cpo3endE)
_ZN39_INTERNAL_f04f0603_4_k_cu_70c4694b_37254cuda3std3__45__cpo3endE:
	.zero		1
	.type		_ZN39_INTERNAL_f04f0603_4_k_cu_70c4694b_37254cuda3std3__419piecewise_constructE,@object
	.size		_ZN39_INTERNAL_f04f0603_4_k_cu_70c4694b_37254cuda3std3__419piecewise_constructE,(_ZN39_INTERNAL_f04f0603_4_k_cu_70c4694b_37254cuda3std3__45__cpo4cendE - _ZN39_INTERNAL_f04f0603_4_k_cu_70c4694b_37254cuda3std3__419piecewise_constructE)
_ZN39_INTERNAL_f04f0603_4_k_cu_70c4694b_37254cuda3std3__419piecewise_constructE:
	.zero		1
	.type		_ZN39_INTERNAL_f04f0603_4_k_cu_70c4694b_37254cuda3std3__45__cpo4cendE,@object
	.size		_ZN39_INTERNAL_f04f0603_4_k_cu_70c4694b_37254cuda3std3__45__cpo4cendE,(_ZN39_INTERNAL_f04f0603_4_k_cu_70c4694b_37254cuda3std6ranges3__45__cpo4swapE - _ZN39_INTERNAL_f04f0603_4_k_cu_70c4694b_37254cuda3std3__45__cpo4cendE)
_ZN39_INTERNAL_f04f0603_4_k_cu_70c4694b_37254cuda3std3__45__cpo4cendE:
	.zero		1
	.type		_ZN39_INTERNAL_f04f0603_4_k_cu_70c4694b_37254cuda3std6ranges3__45__cpo4swapE,@object
	.size		_ZN39_INTERNAL_f04f0603_4_k_cu_70c4694b_37254cuda3std6ranges3__45__cpo4swapE,(.L_7 - _ZN39_INTERNAL_f04f0603_4_k_cu_70c4694b_37254cuda3std6ranges3__45__cpo4swapE)
_ZN39_INTERNAL_f04f0603_4_k_cu_70c4694b_37254cuda3std6ranges3__45__cpo4swapE:
	.zero		1
.L_7:


//--------------------- .nv.constant0._ZN7cutlass13device_kernelINS_4conv6kernel13ConvUniversalINS1_16ConvProblemShapeILNS1_8OperatorE2ELi2EEENS1_10collective14CollectiveConvINS1_46MainloopSm90TmaGmmaWarpSpecializedImplicitGemmILS5_2ELi9ELi2EN4cute5tupleIJNSA_1CILi2EEENSC_ILi1EEESE_EEENS1_36KernelImplicitTmaWarpSpecializedSm90ELi1EEENSB_IJNSC_ILi256EEENSB_IJNSC_ILi128EEEEEENSB_IJNSC_ILi32EEEEEEEEENS_6half_tESO_NSA_8TiledMMAINSA_8MMA_AtomIJNSA_4SM904GMMA26MMA_64x128x16_F32F16F16_SSILNSS_5MajorE1ELSU_1ELNSS_7ScaleInE1ELSV_1EEEEEENSA_6LayoutINSB_IJSE_SE_SE_EEENSB_IJNSC_ILi0EEES10_S10_EEEEENSB_IJNSA_10UnderscoreES13_S13_EEEEENS7_6detail26Sm90ImplicitGemmTileTraitsINSA_13SM90_TMA_LOADENSA_14ComposedLayoutINSA_7SwizzleILi3ELi4ELi3EEENSA_18smem_ptr_flag_bitsILi16EEENSY_INSB_IJNSB_IJNSC_ILi64EEENSC_ILi4EEEEEENSB_IJNSC_ILi8EEES1F_EEENSB_IJSE_NSC_ILi9EEEEEEEEENSB_IJNSB_IJSE_NSC_ILi2048EEEEEENSB_IJS1E_NSC_ILi512EEEEEENSB_IJS10_NSC_ILi8192EEEEEEEEEEEEEvEENS17_INSA_30SM90_TMA_LOAD_IM2COL_MULTICASTENS19_IS1B_S1D_NSY_INSB_IJNSB_IJS1E_SD_EEES1I_S1K_EEENSB_IJS1N_S1P_NSB_IJS10_NSC_ILi4096EEEEEEEEEEEEEvEEEENS_8epilogue10collective6detail29Sm90TmaWarpSpecializedAdapterINS27_15DefaultEpilogueISO_NSB_IJlNSB_IJSE_llEEES10_EEES2C_NS26_6thread17LinearCombinationISO_Li1EffLNS2D_9ScaleType4KindE0ELNS_15FloatRoundStyleE2ESO_EENS_4gemm15EpilogueDefaultEEEEEvvEEEEvNT_6ParamsE --------------------------
	.section	.nv.constant0._ZN7cutlass13device_kernelINS_4conv6kernel13ConvUniversalINS1_16ConvProblemShapeILNS1_8OperatorE2ELi2EEENS1_10collective14CollectiveConvINS1_46MainloopSm90TmaGmmaWarpSpecializedImplicitGemmILS5_2ELi9ELi2EN4cute5tupleIJNSA_1CILi2EEENSC_ILi1EEESE_EEENS1_36KernelImplicitTmaWarpSpecializedSm90ELi1EEENSB_IJNSC_ILi256EEENSB_IJNSC_ILi128EEEEEENSB_IJNSC_ILi32EEEEEEEEENS_6half_tESO_NSA_8TiledMMAINSA_8MMA_AtomIJNSA_4SM904GMMA26MMA_64x128x16_F32F16F16_SSILNSS_5MajorE1ELSU_1ELNSS_7ScaleInE1ELSV_1EEEEEENSA_6LayoutINSB_IJSE_SE_SE_EEENSB_IJNSC_ILi0EEES10_S10_EEEEENSB_IJNSA_10UnderscoreES13_S13_EEEEENS7_6detail26Sm90ImplicitGemmTileTraitsINSA_13SM90_TMA_LOADENSA_14ComposedLayoutINSA_7SwizzleILi3ELi4ELi3EEENSA_18smem_ptr_flag_bitsILi16EEENSY_INSB_IJNSB_IJNSC_ILi64EEENSC_ILi4EEEEEENSB_IJNSC_ILi8EEES1F_EEENSB_IJSE_NSC_ILi9EEEEEEEEENSB_IJNSB_IJSE_NSC_ILi2048EEEEEENSB_IJS1E_NSC_ILi512EEEEEENSB_IJS10_NSC_ILi8192EEEEEEEEEEEEEvEENS17_INSA_30SM90_TMA_LOAD_IM2COL_MULTICASTENS19_IS1B_S1D_NSY_INSB_IJNSB_IJS1E_SD_EEES1I_S1K_EEENSB_IJS1N_S1P_NSB_IJS10_NSC_ILi4096EEEEEEEEEEEEEvEEEENS_8epilogue10collective6detail29Sm90TmaWarpSpecializedAdapterINS27_15DefaultEpilogueISO_NSB_IJlNSB_IJSE_llEEES10_EEES2C_NS26_6thread17LinearCombinationISO_Li1EffLNS2D_9ScaleType4KindE0ELNS_15FloatRoundStyleE2ESO_EENS_4gemm15EpilogueDefaultEEEEEvvEEEEvNT_6ParamsE,"a",@progbits
	.sectionflags	@""
	.align	4
.nv.constant0._ZN7cutlass13device_kernelINS_4conv6kernel13ConvUniversalINS1_16ConvProblemShapeILNS1_8OperatorE2ELi2EEENS1_10collective14CollectiveConvINS1_46MainloopSm90TmaGmmaWarpSpecializedImplicitGemmILS5_2ELi9ELi2EN4cute5tupleIJNSA_1CILi2EEENSC_ILi1EEESE_EEENS1_36KernelImplicitTmaWarpSpecializedSm90ELi1EEENSB_IJNSC_ILi256EEENSB_IJNSC_ILi128EEEEEENSB_IJNSC_ILi32EEEEEEEEENS_6half_tESO_NSA_8TiledMMAINSA_8MMA_AtomIJNSA_4SM904GMMA26MMA_64x128x16_F32F16F16_SSILNSS_5MajorE1ELSU_1ELNSS_7ScaleInE1ELSV_1EEEEEENSA_6LayoutINSB_IJSE_SE_SE_EEENSB_IJNSC_ILi0EEES10_S10_EEEEENSB_IJNSA_10UnderscoreES13_S13_EEEEENS7_6detail26Sm90ImplicitGemmTileTraitsINSA_13SM90_TMA_LOADENSA_14ComposedLayoutINSA_7SwizzleILi3ELi4ELi3EEENSA_18smem_ptr_flag_bitsILi16EEENSY_INSB_IJNSB_IJNSC_ILi64EEENSC_ILi4EEEEEENSB_IJNSC_ILi8EEES1F_EEENSB_IJSE_NSC_ILi9EEEEEEEEENSB_IJNSB_IJSE_NSC_ILi2048EEEEEENSB_IJS1E_NSC_ILi512EEEEEENSB_IJS10_NSC_ILi8192EEEEEEEEEEEEEvEENS17_INSA_30SM90_TMA_LOAD_IM2COL_MULTICASTENS19_IS1B_S1D_NSY_INSB_IJNSB_IJS1E_SD_EEES1I_S1K_EEENSB_IJS1N_S1P_NSB_IJS10_NSC_ILi4096EEEEEEEEEEEEEvEEEENS_8epilogue10collective6detail29Sm90TmaWarpSpecializedAdapterINS27_15DefaultEpilogueISO_NSB_IJlNSB_IJSE_llEEES10_EEES2C_NS26_6thread17LinearCombinationISO_Li1EffLNS2D_9ScaleType4KindE0ELNS_15FloatRoundStyleE2ESO_EENS_4gemm15EpilogueDefaultEEEEEvvEEEEvNT_6ParamsE:
	.zero		1536


//--------------------- SYMBOLS --------------------------

	.type		.nv.reservedSmem.offset0,@object
	.size		.nv.reservedSmem.offset0,0x4
